//
// Generated by NVIDIA NVVM Compiler
//
// Compiler Build ID: CL-36424714
// Cuda compilation tools, release 13.0, V13.0.88
// Based on NVVM 20.0.0
//

.version 9.0
.target sm_100
.address_size 64

	// .globl	_Z11tanh_kernelPfi

.visible .entry _Z11tanh_kernelPfi(
	.param .u64 .ptr .align 1 _Z11tanh_kernelPfi_param_0,
	.param .u32 _Z11tanh_kernelPfi_param_1
)
{
	.reg .pred 	%p<4>;
	.reg .b32 	%r<6>;
	.reg .b32 	%f<17>;
	.reg .b64 	%rd<5>;

	ld.param.u64 	%rd1, [_Z11tanh_kernelPfi_param_0];
	ld.param.u32 	%r2, [_Z11tanh_kernelPfi_param_1];
	mov.u32 	%r3, %tid.x;
	mov.u32 	%r4, %ctaid.x;
	mov.u32 	%r5, %ntid.x;
	mad.lo.s32 	%r1, %r4, %r5, %r3;
	setp.ge.s32 	%p1, %r1, %r2;
	@%p1 bra 	$L__BB0_2;
	cvta.to.global.u64 	%rd2, %rd1;
	mul.wide.s32 	%rd3, %r1, 4;
	add.s64 	%rd4, %rd2, %rd3;
	ld.global.f32 	%f1, [%rd4];
	abs.f32 	%f2, %f1;
	mul.f32 	%f3, %f2, 0f4038AA3B;
	ex2.approx.ftz.f32 	%f4, %f3;
	add.f32 	%f5, %f4, 0f3F800000;
	rcp.approx.ftz.f32 	%f6, %f5;
	fma.rn.f32 	%f7, %f6, 0fC0000000, 0f3F800000;
	setp.ge.f32 	%p2, %f2, 0f41102CB4;
	selp.f32 	%f8, 0f3F800000, %f7, %p2;
	copysign.f32 	%f9, %f1, %f8;
	mul.f32 	%f10, %f1, %f1;
	fma.rn.f32 	%f11, %f10, 0f3C80F082, 0fBD563CAE;
	fma.rn.f32 	%f12, %f11, %f10, 0f3E085941;
	fma.rn.f32 	%f13, %f12, %f10, 0fBEAAA9ED;
	fma.rn.f32 	%f14, %f13, %f10, 0f00000000;
	fma.rn.f32 	%f15, %f14, %f1, %f1;
	setp.ge.f32 	%p3, %f2, 0f3F19999A;
	selp.f32 	%f16, %f9, %f15, %p3;
	st.global.f32 	[%rd4], %f16;
$L__BB0_2:
	ret;

}
	// .globl	_Z14softmax_kernelPfi
.visible .entry _Z14softmax_kernelPfi(
	.param .u64 .ptr .align 1 _Z14softmax_kernelPfi_param_0,
	.param .u32 _Z14softmax_kernelPfi_param_1
)
{
	.reg .pred 	%p<49>;
	.reg .b32 	%r<83>;
	.reg .b32 	%f<306>;
	.reg .b64 	%rd<28>;

	ld.param.u64 	%rd12, [_Z14softmax_kernelPfi_param_0];
	ld.param.u32 	%r31, [_Z14softmax_kernelPfi_param_1];
	cvta.to.global.u64 	%rd1, %rd12;
	mov.u32 	%r32, %tid.x;
	mov.u32 	%r33, %ctaid.x;
	mov.u32 	%r34, %ntid.x;
	mad.lo.s32 	%r1, %r33, %r34, %r32;
	setp.ge.s32 	%p1, %r1, %r31;
	@%p1 bra 	$L__BB1_28;
	ld.global.f32 	%f297, [%rd1];
	setp.lt.s32 	%p2, %r31, 2;
	@%p2 bra 	$L__BB1_15;
	add.s32 	%r2, %r31, -1;
	add.s32 	%r36, %r31, -2;
	and.b32  	%r3, %r2, 15;
	setp.lt.u32 	%p3, %r36, 15;
	mov.b32 	%r76, 1;
	@%p3 bra 	$L__BB1_6;
	and.b32  	%r38, %r2, -16;
	neg.s32 	%r74, %r38;
	add.s64 	%rd25, %rd1, 32;
	mov.b32 	%r73, 0;
$L__BB1_4:
	.pragma "nounroll";
	ld.global.f32 	%f29, [%rd25+-28];
	setp.gt.f32 	%p4, %f29, %f297;
	selp.f32 	%f30, %f29, %f297, %p4;
	ld.global.f32 	%f31, [%rd25+-24];
	setp.gt.f32 	%p5, %f31, %f30;
	selp.f32 	%f32, %f31, %f30, %p5;
	ld.global.f32 	%f33, [%rd25+-20];
	setp.gt.f32 	%p6, %f33, %f32;
	selp.f32 	%f34, %f33, %f32, %p6;
	ld.global.f32 	%f35, [%rd25+-16];
	setp.gt.f32 	%p7, %f35, %f34;
	selp.f32 	%f36, %f35, %f34, %p7;
	ld.global.f32 	%f37, [%rd25+-12];
	setp.gt.f32 	%p8, %f37, %f36;
	selp.f32 	%f38, %f37, %f36, %p8;
	ld.global.f32 	%f39, [%rd25+-8];
	setp.gt.f32 	%p9, %f39, %f38;
	selp.f32 	%f40, %f39, %f38, %p9;
	ld.global.f32 	%f41, [%rd25+-4];
	setp.gt.f32 	%p10, %f41, %f40;
	selp.f32 	%f42, %f41, %f40, %p10;
	ld.global.f32 	%f43, [%rd25];
	setp.gt.f32 	%p11, %f43, %f42;
	selp.f32 	%f44, %f43, %f42, %p11;
	ld.global.f32 	%f45, [%rd25+4];
	setp.gt.f32 	%p12, %f45, %f44;
	selp.f32 	%f46, %f45, %f44, %p12;
	ld.global.f32 	%f47, [%rd25+8];
	setp.gt.f32 	%p13, %f47, %f46;
	selp.f32 	%f48, %f47, %f46, %p13;
	ld.global.f32 	%f49, [%rd25+12];
	setp.gt.f32 	%p14, %f49, %f48;
	selp.f32 	%f50, %f49, %f48, %p14;
	ld.global.f32 	%f51, [%rd25+16];
	setp.gt.f32 	%p15, %f51, %f50;
	selp.f32 	%f52, %f51, %f50, %p15;
	ld.global.f32 	%f53, [%rd25+20];
	setp.gt.f32 	%p16, %f53, %f52;
	selp.f32 	%f54, %f53, %f52, %p16;
	ld.global.f32 	%f55, [%rd25+24];
	setp.gt.f32 	%p17, %f55, %f54;
	selp.f32 	%f56, %f55, %f54, %p17;
	ld.global.f32 	%f57, [%rd25+28];
	setp.gt.f32 	%p18, %f57, %f56;
	selp.f32 	%f58, %f57, %f56, %p18;
	ld.global.f32 	%f59, [%rd25+32];
	setp.gt.f32 	%p19, %f59, %f58;
	selp.f32 	%f297, %f59, %f58, %p19;
	add.s32 	%r74, %r74, 16;
	add.s32 	%r73, %r73, 16;
	add.s64 	%rd25, %rd25, 64;
	setp.ne.s32 	%p20, %r74, 0;
	@%p20 bra 	$L__BB1_4;
	add.s32 	%r76, %r73, 1;
$L__BB1_6:
	setp.eq.s32 	%p21, %r3, 0;
	@%p21 bra 	$L__BB1_15;
	and.b32  	%r11, %r2, 7;
	setp.lt.u32 	%p22, %r3, 8;
	@%p22 bra 	$L__BB1_9;
	mul.wide.u32 	%rd13, %r76, 4;
	add.s64 	%rd14, %rd1, %rd13;
	ld.global.f32 	%f61, [%rd14];
	setp.gt.f32 	%p23, %f61, %f297;
	selp.f32 	%f62, %f61, %f297, %p23;
	ld.global.f32 	%f63, [%rd14+4];
	setp.gt.f32 	%p24, %f63, %f62;
	selp.f32 	%f64, %f63, %f62, %p24;
	ld.global.f32 	%f65, [%rd14+8];
	setp.gt.f32 	%p25, %f65, %f64;
	selp.f32 	%f66, %f65, %f64, %p25;
	ld.global.f32 	%f67, [%rd14+12];
	setp.gt.f32 	%p26, %f67, %f66;
	selp.f32 	%f68, %f67, %f66, %p26;
	ld.global.f32 	%f69, [%rd14+16];
	setp.gt.f32 	%p27, %f69, %f68;
	selp.f32 	%f70, %f69, %f68, %p27;
	ld.global.f32 	%f71, [%rd14+20];
	setp.gt.f32 	%p28, %f71, %f70;
	selp.f32 	%f72, %f71, %f70, %p28;
	ld.global.f32 	%f73, [%rd14+24];
	setp.gt.f32 	%p29, %f73, %f72;
	selp.f32 	%f74, %f73, %f72, %p29;
	ld.global.f32 	%f75, [%rd14+28];
	setp.gt.f32 	%p30, %f75, %f74;
	selp.f32 	%f297, %f75, %f74, %p30;
	add.s32 	%r76, %r76, 8;
$L__BB1_9:
	setp.eq.s32 	%p31, %r11, 0;
	@%p31 bra 	$L__BB1_15;
	and.b32  	%r14, %r2, 3;
	setp.lt.u32 	%p32, %r11, 4;
	@%p32 bra 	$L__BB1_12;
	mul.wide.u32 	%rd15, %r76, 4;
	add.s64 	%rd16, %rd1, %rd15;
	ld.global.f32 	%f77, [%rd16];
	setp.gt.f32 	%p33, %f77, %f297;
	selp.f32 	%f78, %f77, %f297, %p33;
	ld.global.f32 	%f79, [%rd16+4];
	setp.gt.f32 	%p34, %f79, %f78;
	selp.f32 	%f80, %f79, %f78, %p34;
	ld.global.f32 	%f81, [%rd16+8];
	setp.gt.f32 	%p35, %f81, %f80;
	selp.f32 	%f82, %f81, %f80, %p35;
	ld.global.f32 	%f83, [%rd16+12];
	setp.gt.f32 	%p36, %f83, %f82;
	selp.f32 	%f297, %f83, %f82, %p36;
	add.s32 	%r76, %r76, 4;
$L__BB1_12:
	setp.eq.s32 	%p37, %r14, 0;
	@%p37 bra 	$L__BB1_15;
	mul.wide.u32 	%rd17, %r76, 4;
	add.s64 	%rd26, %rd1, %rd17;
	neg.s32 	%r78, %r14;
$L__BB1_14:
	.pragma "nounroll";
	ld.global.f32 	%f84, [%rd26];
	setp.gt.f32 	%p38, %f84, %f297;
	selp.f32 	%f297, %f84, %f297, %p38;
	add.s64 	%rd26, %rd26, 4;
	add.s32 	%r78, %r78, 1;
	setp.ne.s32 	%p39, %r78, 0;
	@%p39 bra 	$L__BB1_14;
$L__BB1_15:
	mul.wide.s32 	%rd18, %r1, 4;
	add.s64 	%rd8, %rd1, %rd18;
	ld.global.f32 	%f86, [%rd8];
	sub.f32 	%f15, %f86, %f297;
	setp.lt.s32 	%p40, %r31, 1;
	mov.f32 	%f305, 0f00000000;
	@%p40 bra 	$L__BB1_27;
	and.b32  	%r20, %r31, 7;
	setp.lt.u32 	%p41, %r31, 8;
	mov.f32 	%f305, 0f00000000;
	mov.b32 	%r81, 0;
	@%p41 bra 	$L__BB1_19;
	and.b32  	%r81, %r31, 2147483640;
	neg.s32 	%r79, %r81;
	add.s64 	%rd27, %rd1, 16;
	mov.f32 	%f305, 0f00000000;
$L__BB1_18:
	.pragma "nounroll";
	ld.global.f32 	%f90, [%rd27+-16];
	sub.f32 	%f91, %f90, %f297;
	fma.rn.f32 	%f92, %f91, 0f3BBB989D, 0f3F000000;
	cvt.sat.f32.f32 	%f93, %f92;
	mov.f32 	%f94, 0f4B400001;
	mov.f32 	%f95, 0f437C0000;
	fma.rm.f32 	%f96, %f93, %f95, %f94;
	add.f32 	%f97, %f96, 0fCB40007F;
	neg.f32 	%f98, %f97;
	fma.rn.f32 	%f99, %f91, 0f3FB8AA3B, %f98;
	fma.rn.f32 	%f100, %f91, 0f32A57060, %f99;
	mov.b32 	%r40, %f96;
	shl.b32 	%r41, %r40, 23;
	mov.b32 	%f101, %r41;
	ex2.approx.ftz.f32 	%f102, %f100;
	fma.rn.f32 	%f103, %f102, %f101, %f305;
	ld.global.f32 	%f104, [%rd27+-12];
	sub.f32 	%f105, %f104, %f297;
	fma.rn.f32 	%f106, %f105, 0f3BBB989D, 0f3F000000;
	cvt.sat.f32.f32 	%f107, %f106;
	fma.rm.f32 	%f108, %f107, %f95, %f94;
	add.f32 	%f109, %f108, 0fCB40007F;
	neg.f32 	%f110, %f109;
	fma.rn.f32 	%f111, %f105, 0f3FB8AA3B, %f110;
	fma.rn.f32 	%f112, %f105, 0f32A57060, %f111;
	mov.b32 	%r42, %f108;
	shl.b32 	%r43, %r42, 23;
	mov.b32 	%f113, %r43;
	ex2.approx.ftz.f32 	%f114, %f112;
	fma.rn.f32 	%f115, %f114, %f113, %f103;
	ld.global.f32 	%f116, [%rd27+-8];
	sub.f32 	%f117, %f116, %f297;
	fma.rn.f32 	%f118, %f117, 0f3BBB989D, 0f3F000000;
	cvt.sat.f32.f32 	%f119, %f118;
	fma.rm.f32 	%f120, %f119, %f95, %f94;
	add.f32 	%f121, %f120, 0fCB40007F;
	neg.f32 	%f122, %f121;
	fma.rn.f32 	%f123, %f117, 0f3FB8AA3B, %f122;
	fma.rn.f32 	%f124, %f117, 0f32A57060, %f123;
	mov.b32 	%r44, %f120;
	shl.b32 	%r45, %r44, 23;
	mov.b32 	%f125, %r45;
	ex2.approx.ftz.f32 	%f126, %f124;
	fma.rn.f32 	%f127, %f126, %f125, %f115;
	ld.global.f32 	%f128, [%rd27+-4];
	sub.f32 	%f129, %f128, %f297;
	fma.rn.f32 	%f130, %f129, 0f3BBB989D, 0f3F000000;
	cvt.sat.f32.f32 	%f131, %f130;
	fma.rm.f32 	%f132, %f131, %f95, %f94;
	add.f32 	%f133, %f132, 0fCB40007F;
	neg.f32 	%f134, %f133;
	fma.rn.f32 	%f135, %f129, 0f3FB8AA3B, %f134;
	fma.rn.f32 	%f136, %f129, 0f32A57060, %f135;
	mov.b32 	%r46, %f132;
	shl.b32 	%r47, %r46, 23;
	mov.b32 	%f137, %r47;
	ex2.approx.ftz.f32 	%f138, %f136;
	fma.rn.f32 	%f139, %f138, %f137, %f127;
	ld.global.f32 	%f140, [%rd27];
	sub.f32 	%f141, %f140, %f297;
	fma.rn.f32 	%f142, %f141, 0f3BBB989D, 0f3F000000;
	cvt.sat.f32.f32 	%f143, %f142;
	fma.rm.f32 	%f144, %f143, %f95, %f94;
	add.f32 	%f145, %f144, 0fCB40007F;
	neg.f32 	%f146, %f145;
	fma.rn.f32 	%f147, %f141, 0f3FB8AA3B, %f146;
	fma.rn.f32 	%f148, %f141, 0f32A57060, %f147;
	mov.b32 	%r48, %f144;
	shl.b32 	%r49, %r48, 23;
	mov.b32 	%f149, %r49;
	ex2.approx.ftz.f32 	%f150, %f148;
	fma.rn.f32 	%f151, %f150, %f149, %f139;
	ld.global.f32 	%f152, [%rd27+4];
	sub.f32 	%f153, %f152, %f297;
	fma.rn.f32 	%f154, %f153, 0f3BBB989D, 0f3F000000;
	cvt.sat.f32.f32 	%f155, %f154;
	fma.rm.f32 	%f156, %f155, %f95, %f94;
	add.f32 	%f157, %f156, 0fCB40007F;
	neg.f32 	%f158, %f157;
	fma.rn.f32 	%f159, %f153, 0f3FB8AA3B, %f158;
	fma.rn.f32 	%f160, %f153, 0f32A57060, %f159;
	mov.b32 	%r50, %f156;
	shl.b32 	%r51, %r50, 23;
	mov.b32 	%f161, %r51;
	ex2.approx.ftz.f32 	%f162, %f160;
	fma.rn.f32 	%f163, %f162, %f161, %f151;
	ld.global.f32 	%f164, [%rd27+8];
	sub.f32 	%f165, %f164, %f297;
	fma.rn.f32 	%f166, %f165, 0f3BBB989D, 0f3F000000;
	cvt.sat.f32.f32 	%f167, %f166;
	fma.rm.f32 	%f168, %f167, %f95, %f94;
	add.f32 	%f169, %f168, 0fCB40007F;
	neg.f32 	%f170, %f169;
	fma.rn.f32 	%f171, %f165, 0f3FB8AA3B, %f170;
	fma.rn.f32 	%f172, %f165, 0f32A57060, %f171;
	mov.b32 	%r52, %f168;
	shl.b32 	%r53, %r52, 23;
	mov.b32 	%f173, %r53;
	ex2.approx.ftz.f32 	%f174, %f172;
	fma.rn.f32 	%f175, %f174, %f173, %f163;
	ld.global.f32 	%f176, [%rd27+12];
	sub.f32 	%f177, %f176, %f297;
	fma.rn.f32 	%f178, %f177, 0f3BBB989D, 0f3F000000;
	cvt.sat.f32.f32 	%f179, %f178;
	fma.rm.f32 	%f180, %f179, %f95, %f94;
	add.f32 	%f181, %f180, 0fCB40007F;
	neg.f32 	%f182, %f181;
	fma.rn.f32 	%f183, %f177, 0f3FB8AA3B, %f182;
	fma.rn.f32 	%f184, %f177, 0f32A57060, %f183;
	mov.b32 	%r54, %f180;
	shl.b32 	%r55, %r54, 23;
	mov.b32 	%f185, %r55;
	ex2.approx.ftz.f32 	%f186, %f184;
	fma.rn.f32 	%f305, %f186, %f185, %f175;
	add.s32 	%r79, %r79, 8;
	add.s64 	%rd27, %rd27, 32;
	setp.ne.s32 	%p42, %r79, 0;
	@%p42 bra 	$L__BB1_18;
$L__BB1_19:
	setp.eq.s32 	%p43, %r20, 0;
	@%p43 bra 	$L__BB1_27;
	and.b32  	%r26, %r31, 3;
	setp.lt.u32 	%p44, %r20, 4;
	@%p44 bra 	$L__BB1_22;
	mul.wide.u32 	%rd19, %r81, 4;
	add.s64 	%rd20, %rd1, %rd19;
	ld.global.f32 	%f188, [%rd20];
	sub.f32 	%f189, %f188, %f297;
	fma.rn.f32 	%f190, %f189, 0f3BBB989D, 0f3F000000;
	cvt.sat.f32.f32 	%f191, %f190;
	mov.f32 	%f192, 0f4B400001;
	mov.f32 	%f193, 0f437C0000;
	fma.rm.f32 	%f194, %f191, %f193, %f192;
	add.f32 	%f195, %f194, 0fCB40007F;
	neg.f32 	%f196, %f195;
	fma.rn.f32 	%f197, %f189, 0f3FB8AA3B, %f196;
	fma.rn.f32 	%f198, %f189, 0f32A57060, %f197;
	mov.b32 	%r56, %f194;
	shl.b32 	%r57, %r56, 23;
	mov.b32 	%f199, %r57;
	ex2.approx.ftz.f32 	%f200, %f198;
	fma.rn.f32 	%f201, %f200, %f199, %f305;
	ld.global.f32 	%f202, [%rd20+4];
	sub.f32 	%f203, %f202, %f297;
	fma.rn.f32 	%f204, %f203, 0f3BBB989D, 0f3F000000;
	cvt.sat.f32.f32 	%f205, %f204;
	fma.rm.f32 	%f206, %f205, %f193, %f192;
	add.f32 	%f207, %f206, 0fCB40007F;
	neg.f32 	%f208, %f207;
	fma.rn.f32 	%f209, %f203, 0f3FB8AA3B, %f208;
	fma.rn.f32 	%f210, %f203, 0f32A57060, %f209;
	mov.b32 	%r58, %f206;
	shl.b32 	%r59, %r58, 23;
	mov.b32 	%f211, %r59;
	ex2.approx.ftz.f32 	%f212, %f210;
	fma.rn.f32 	%f213, %f212, %f211, %f201;
	ld.global.f32 	%f214, [%rd20+8];
	sub.f32 	%f215, %f214, %f297;
	fma.rn.f32 	%f216, %f215, 0f3BBB989D, 0f3F000000;
	cvt.sat.f32.f32 	%f217, %f216;
	fma.rm.f32 	%f218, %f217, %f193, %f192;
	add.f32 	%f219, %f218, 0fCB40007F;
	neg.f32 	%f220, %f219;
	fma.rn.f32 	%f221, %f215, 0f3FB8AA3B, %f220;
	fma.rn.f32 	%f222, %f215, 0f32A57060, %f221;
	mov.b32 	%r60, %f218;
	shl.b32 	%r61, %r60, 23;
	mov.b32 	%f223, %r61;
	ex2.approx.ftz.f32 	%f224, %f222;
	fma.rn.f32 	%f225, %f224, %f223, %f213;
	ld.global.f32 	%f226, [%rd20+12];
	sub.f32 	%f227, %f226, %f297;
	fma.rn.f32 	%f228, %f227, 0f3BBB989D, 0f3F000000;
	cvt.sat.f32.f32 	%f229, %f228;
	fma.rm.f32 	%f230, %f229, %f193, %f192;
	add.f32 	%f231, %f230, 0fCB40007F;
	neg.f32 	%f232, %f231;
	fma.rn.f32 	%f233, %f227, 0f3FB8AA3B, %f232;
	fma.rn.f32 	%f234, %f227, 0f32A57060, %f233;
	mov.b32 	%r62, %f230;
	shl.b32 	%r63, %r62, 23;
	mov.b32 	%f235, %r63;
	ex2.approx.ftz.f32 	%f236, %f234;
	fma.rn.f32 	%f305, %f236, %f235, %f225;
	add.s32 	%r81, %r81, 4;
$L__BB1_22:
	setp.eq.s32 	%p45, %r26, 0;
	@%p45 bra 	$L__BB1_27;
	setp.eq.s32 	%p46, %r26, 1;
	@%p46 bra 	$L__BB1_25;
	mul.wide.u32 	%rd21, %r81, 4;
	add.s64 	%rd22, %rd1, %rd21;
	ld.global.f32 	%f238, [%rd22];
	sub.f32 	%f239, %f238, %f297;
	fma.rn.f32 	%f240, %f239, 0f3BBB989D, 0f3F000000;
	cvt.sat.f32.f32 	%f241, %f240;
	mov.f32 	%f242, 0f4B400001;
	mov.f32 	%f243, 0f437C0000;
	fma.rm.f32 	%f244, %f241, %f243, %f242;
	add.f32 	%f245, %f244, 0fCB40007F;
	neg.f32 	%f246, %f245;
	fma.rn.f32 	%f247, %f239, 0f3FB8AA3B, %f246;
	fma.rn.f32 	%f248, %f239, 0f32A57060, %f247;
	mov.b32 	%r64, %f244;
	shl.b32 	%r65, %r64, 23;
	mov.b32 	%f249, %r65;
	ex2.approx.ftz.f32 	%f250, %f248;
	fma.rn.f32 	%f251, %f250, %f249, %f305;
	ld.global.f32 	%f252, [%rd22+4];
	sub.f32 	%f253, %f252, %f297;
	fma.rn.f32 	%f254, %f253, 0f3BBB989D, 0f3F000000;
	cvt.sat.f32.f32 	%f255, %f254;
	fma.rm.f32 	%f256, %f255, %f243, %f242;
	add.f32 	%f257, %f256, 0fCB40007F;
	neg.f32 	%f258, %f257;
	fma.rn.f32 	%f259, %f253, 0f3FB8AA3B, %f258;
	fma.rn.f32 	%f260, %f253, 0f32A57060, %f259;
	mov.b32 	%r66, %f256;
	shl.b32 	%r67, %r66, 23;
	mov.b32 	%f261, %r67;
	ex2.approx.ftz.f32 	%f262, %f260;
	fma.rn.f32 	%f305, %f262, %f261, %f251;
	add.s32 	%r81, %r81, 2;
$L__BB1_25:
	and.b32  	%r68, %r31, 1;
	setp.eq.b32 	%p47, %r68, 1;
	not.pred 	%p48, %p47;
	@%p48 bra 	$L__BB1_27;
	mul.wide.u32 	%rd23, %r81, 4;
	add.s64 	%rd24, %rd1, %rd23;
	ld.global.f32 	%f263, [%rd24];
	sub.f32 	%f264, %f263, %f297;
	fma.rn.f32 	%f265, %f264, 0f3BBB989D, 0f3F000000;
	cvt.sat.f32.f32 	%f266, %f265;
	mov.f32 	%f267, 0f4B400001;
	mov.f32 	%f268, 0f437C0000;
	fma.rm.f32 	%f269, %f266, %f268, %f267;
	add.f32 	%f270, %f269, 0fCB40007F;
	neg.f32 	%f271, %f270;
	fma.rn.f32 	%f272, %f264, 0f3FB8AA3B, %f271;
	fma.rn.f32 	%f273, %f264, 0f32A57060, %f272;
	mov.b32 	%r69, %f269;
	shl.b32 	%r70, %r69, 23;
	mov.b32 	%f274, %r70;
	ex2.approx.ftz.f32 	%f275, %f273;
	fma.rn.f32 	%f305, %f275, %f274, %f305;
$L__BB1_27:
	fma.rn.f32 	%f276, %f15, 0f3BBB989D, 0f3F000000;
	cvt.sat.f32.f32 	%f277, %f276;
	mov.f32 	%f278, 0f4B400001;
	mov.f32 	%f279, 0f437C0000;
	fma.rm.f32 	%f280, %f277, %f279, %f278;
	add.f32 	%f281, %f280, 0fCB40007F;
	neg.f32 	%f282, %f281;
	fma.rn.f32 	%f283, %f15, 0f3FB8AA3B, %f282;
	fma.rn.f32 	%f284, %f15, 0f32A57060, %f283;
	ex2.approx.ftz.f32 	%f285, %f284;
	mov.b32 	%r71, %f280;
	shl.b32 	%r72, %r71, 23;
	mov.b32 	%f286, %r72;
	mul.f32 	%f287, %f285, %f286;
	div.rn.f32 	%f288, %f287, %f305;
	st.global.f32 	[%rd8], %f288;
$L__BB1_28:
	ret;

}
	// .globl	_Z20convolution2D_kernelPfiS_iiS_S_
.visible .entry _Z20convolution2D_kernelPfiS_iiS_S_(
	.param .u64 .ptr .align 1 _Z20convolution2D_kernelPfiS_iiS_S__param_0,
	.param .u32 _Z20convolution2D_kernelPfiS_iiS_S__param_1,
	.param .u64 .ptr .align 1 _Z20convolution2D_kernelPfiS_iiS_S__param_2,
	.param .u32 _Z20convolution2D_kernelPfiS_iiS_S__param_3,
	.param .u32 _Z20convolution2D_kernelPfiS_iiS_S__param_4,
	.param .u64 .ptr .align 1 _Z20convolution2D_kernelPfiS_iiS_S__param_5,
	.param .u64 .ptr .align 1 _Z20convolution2D_kernelPfiS_iiS_S__param_6
)
{
	.reg .pred 	%p<28>;
	.reg .b32 	%r<94>;
	.reg .b32 	%f<116>;
	.reg .b64 	%rd<51>;

	ld.param.u64 	%rd8, [_Z20convolution2D_kernelPfiS_iiS_S__param_0];
	ld.param.u32 	%r36, [_Z20convolution2D_kernelPfiS_iiS_S__param_1];
	ld.param.u64 	%rd6, [_Z20convolution2D_kernelPfiS_iiS_S__param_2];
	ld.param.u32 	%r39, [_Z20convolution2D_kernelPfiS_iiS_S__param_3];
	ld.param.u32 	%r38, [_Z20convolution2D_kernelPfiS_iiS_S__param_4];
	ld.param.u64 	%rd9, [_Z20convolution2D_kernelPfiS_iiS_S__param_5];
	ld.param.u64 	%rd7, [_Z20convolution2D_kernelPfiS_iiS_S__param_6];
	cvta.to.global.u64 	%rd1, %rd9;
	cvta.to.global.u64 	%rd2, %rd8;
	mov.u32 	%r40, %tid.x;
	mov.u32 	%r41, %ctaid.x;
	mov.u32 	%r42, %ntid.x;
	mad.lo.s32 	%r1, %r41, %r42, %r40;
	mov.u32 	%r43, %tid.y;
	mov.u32 	%r44, %ctaid.y;
	mov.u32 	%r45, %ntid.y;
	mad.lo.s32 	%r46, %r44, %r45, %r43;
	mov.u32 	%r3, %ctaid.z;
	max.s32 	%r47, %r1, %r46;
	setp.ge.s32 	%p1, %r47, %r39;
	@%p1 bra 	$L__BB2_45;
	setp.lt.s32 	%p2, %r38, 1;
	mov.f32 	%f94, 0f00000000;
	@%p2 bra 	$L__BB2_44;
	mul.lo.s32 	%r4, %r38, %r3;
	and.b32  	%r5, %r38, 7;
	add.s32 	%r6, %r5, -1;
	and.b32  	%r7, %r38, 3;
	and.b32  	%r8, %r38, 2147483640;
	and.b32  	%r9, %r38, 1;
	mov.f32 	%f94, 0f00000000;
	mov.b32 	%r89, 0;
$L__BB2_3:
	setp.lt.u32 	%p3, %r38, 8;
	add.s32 	%r11, %r89, %r1;
	add.s32 	%r50, %r89, %r4;
	mul.lo.s32 	%r12, %r50, %r38;
	mov.b32 	%r92, 0;
	@%p3 bra 	$L__BB2_22;
	mov.b32 	%r90, 0;
$L__BB2_5:
	.pragma "nounroll";
	add.s32 	%r14, %r90, %r46;
	max.s32 	%r52, %r11, %r14;
	setp.ge.s32 	%p4, %r52, %r36;
	add.s32 	%r53, %r90, %r12;
	mul.wide.s32 	%rd10, %r53, 4;
	add.s64 	%rd3, %rd1, %rd10;
	@%p4 bra 	$L__BB2_7;
	mad.lo.s32 	%r54, %r14, %r36, %r11;
	mul.wide.s32 	%rd11, %r54, 4;
	add.s64 	%rd12, %rd2, %rd11;
	ld.global.f32 	%f43, [%rd12];
	ld.global.f32 	%f44, [%rd3];
	fma.rn.f32 	%f94, %f43, %f44, %f94;
$L__BB2_7:
	add.s32 	%r15, %r14, 1;
	max.s32 	%r55, %r11, %r15;
	setp.ge.s32 	%p5, %r55, %r36;
	@%p5 bra 	$L__BB2_9;
	mad.lo.s32 	%r56, %r15, %r36, %r11;
	mul.wide.s32 	%rd13, %r56, 4;
	add.s64 	%rd14, %rd2, %rd13;
	ld.global.f32 	%f45, [%rd14];
	ld.global.f32 	%f46, [%rd3+4];
	fma.rn.f32 	%f94, %f45, %f46, %f94;
$L__BB2_9:
	add.s32 	%r16, %r14, 2;
	max.s32 	%r57, %r11, %r16;
	setp.ge.s32 	%p6, %r57, %r36;
	@%p6 bra 	$L__BB2_11;
	mad.lo.s32 	%r58, %r16, %r36, %r11;
	mul.wide.s32 	%rd15, %r58, 4;
	add.s64 	%rd16, %rd2, %rd15;
	ld.global.f32 	%f47, [%rd16];
	ld.global.f32 	%f48, [%rd3+8];
	fma.rn.f32 	%f94, %f47, %f48, %f94;
$L__BB2_11:
	add.s32 	%r17, %r14, 3;
	max.s32 	%r59, %r11, %r17;
	setp.ge.s32 	%p7, %r59, %r36;
	@%p7 bra 	$L__BB2_13;
	mad.lo.s32 	%r60, %r17, %r36, %r11;
	mul.wide.s32 	%rd17, %r60, 4;
	add.s64 	%rd18, %rd2, %rd17;
	ld.global.f32 	%f49, [%rd18];
	ld.global.f32 	%f50, [%rd3+12];
	fma.rn.f32 	%f94, %f49, %f50, %f94;
$L__BB2_13:
	add.s32 	%r18, %r14, 4;
	max.s32 	%r61, %r11, %r18;
	setp.ge.s32 	%p8, %r61, %r36;
	@%p8 bra 	$L__BB2_15;
	mad.lo.s32 	%r62, %r18, %r36, %r11;
	mul.wide.s32 	%rd19, %r62, 4;
	add.s64 	%rd20, %rd2, %rd19;
	ld.global.f32 	%f51, [%rd20];
	ld.global.f32 	%f52, [%rd3+16];
	fma.rn.f32 	%f94, %f51, %f52, %f94;
$L__BB2_15:
	add.s32 	%r19, %r14, 5;
	max.s32 	%r63, %r11, %r19;
	setp.ge.s32 	%p9, %r63, %r36;
	@%p9 bra 	$L__BB2_17;
	mad.lo.s32 	%r64, %r19, %r36, %r11;
	mul.wide.s32 	%rd21, %r64, 4;
	add.s64 	%rd22, %rd2, %rd21;
	ld.global.f32 	%f53, [%rd22];
	ld.global.f32 	%f54, [%rd3+20];
	fma.rn.f32 	%f94, %f53, %f54, %f94;
$L__BB2_17:
	add.s32 	%r20, %r14, 6;
	max.s32 	%r65, %r11, %r20;
	setp.ge.s32 	%p10, %r65, %r36;
	@%p10 bra 	$L__BB2_19;
	mad.lo.s32 	%r66, %r20, %r36, %r11;
	mul.wide.s32 	%rd23, %r66, 4;
	add.s64 	%rd24, %rd2, %rd23;
	ld.global.f32 	%f55, [%rd24];
	ld.global.f32 	%f56, [%rd3+24];
	fma.rn.f32 	%f94, %f55, %f56, %f94;
$L__BB2_19:
	add.s32 	%r21, %r14, 7;
	max.s32 	%r67, %r11, %r21;
	setp.ge.s32 	%p11, %r67, %r36;
	@%p11 bra 	$L__BB2_21;
	mad.lo.s32 	%r68, %r21, %r36, %r11;
	mul.wide.s32 	%rd25, %r68, 4;
	add.s64 	%rd26, %rd2, %rd25;
	ld.global.f32 	%f57, [%rd26];
	ld.global.f32 	%f58, [%rd3+28];
	fma.rn.f32 	%f94, %f57, %f58, %f94;
$L__BB2_21:
	add.s32 	%r90, %r90, 8;
	setp.ne.s32 	%p12, %r90, %r8;
	mov.u32 	%r92, %r8;
	@%p12 bra 	$L__BB2_5;
$L__BB2_22:
	setp.eq.s32 	%p13, %r5, 0;
	@%p13 bra 	$L__BB2_43;
	setp.lt.u32 	%p14, %r6, 3;
	@%p14 bra 	$L__BB2_33;
	add.s32 	%r24, %r92, %r46;
	max.s32 	%r70, %r11, %r24;
	setp.ge.s32 	%p15, %r70, %r36;
	add.s32 	%r71, %r92, %r12;
	mul.wide.s32 	%rd27, %r71, 4;
	add.s64 	%rd4, %rd1, %rd27;
	@%p15 bra 	$L__BB2_26;
	mad.lo.s32 	%r72, %r24, %r36, %r11;
	mul.wide.s32 	%rd28, %r72, 4;
	add.s64 	%rd29, %rd2, %rd28;
	ld.global.f32 	%f60, [%rd29];
	ld.global.f32 	%f61, [%rd4];
	fma.rn.f32 	%f94, %f60, %f61, %f94;
$L__BB2_26:
	add.s32 	%r25, %r24, 1;
	max.s32 	%r73, %r11, %r25;
	setp.ge.s32 	%p16, %r73, %r36;
	@%p16 bra 	$L__BB2_28;
	mad.lo.s32 	%r74, %r25, %r36, %r11;
	mul.wide.s32 	%rd30, %r74, 4;
	add.s64 	%rd31, %rd2, %rd30;
	ld.global.f32 	%f62, [%rd31];
	ld.global.f32 	%f63, [%rd4+4];
	fma.rn.f32 	%f94, %f62, %f63, %f94;
$L__BB2_28:
	add.s32 	%r26, %r24, 2;
	max.s32 	%r75, %r11, %r26;
	setp.ge.s32 	%p17, %r75, %r36;
	@%p17 bra 	$L__BB2_30;
	mad.lo.s32 	%r76, %r26, %r36, %r11;
	mul.wide.s32 	%rd32, %r76, 4;
	add.s64 	%rd33, %rd2, %rd32;
	ld.global.f32 	%f64, [%rd33];
	ld.global.f32 	%f65, [%rd4+8];
	fma.rn.f32 	%f94, %f64, %f65, %f94;
$L__BB2_30:
	add.s32 	%r27, %r24, 3;
	max.s32 	%r77, %r11, %r27;
	setp.ge.s32 	%p18, %r77, %r36;
	@%p18 bra 	$L__BB2_32;
	mad.lo.s32 	%r78, %r27, %r36, %r11;
	mul.wide.s32 	%rd34, %r78, 4;
	add.s64 	%rd35, %rd2, %rd34;
	ld.global.f32 	%f66, [%rd35];
	ld.global.f32 	%f67, [%rd4+12];
	fma.rn.f32 	%f94, %f66, %f67, %f94;
$L__BB2_32:
	add.s32 	%r92, %r92, 4;
$L__BB2_33:
	setp.eq.s32 	%p19, %r7, 0;
	@%p19 bra 	$L__BB2_43;
	setp.eq.s32 	%p20, %r7, 1;
	@%p20 bra 	$L__BB2_40;
	add.s32 	%r30, %r92, %r46;
	max.s32 	%r79, %r11, %r30;
	setp.ge.s32 	%p21, %r79, %r36;
	add.s32 	%r80, %r92, %r12;
	mul.wide.s32 	%rd36, %r80, 4;
	add.s64 	%rd5, %rd1, %rd36;
	@%p21 bra 	$L__BB2_37;
	mad.lo.s32 	%r81, %r30, %r36, %r11;
	mul.wide.s32 	%rd37, %r81, 4;
	add.s64 	%rd38, %rd2, %rd37;
	ld.global.f32 	%f69, [%rd38];
	ld.global.f32 	%f70, [%rd5];
	fma.rn.f32 	%f94, %f69, %f70, %f94;
$L__BB2_37:
	add.s32 	%r31, %r30, 1;
	max.s32 	%r82, %r11, %r31;
	setp.ge.s32 	%p22, %r82, %r36;
	@%p22 bra 	$L__BB2_39;
	mad.lo.s32 	%r83, %r31, %r36, %r11;
	mul.wide.s32 	%rd39, %r83, 4;
	add.s64 	%rd40, %rd2, %rd39;
	ld.global.f32 	%f71, [%rd40];
	ld.global.f32 	%f72, [%rd5+4];
	fma.rn.f32 	%f94, %f71, %f72, %f94;
$L__BB2_39:
	add.s32 	%r92, %r92, 2;
$L__BB2_40:
	setp.eq.s32 	%p23, %r9, 0;
	@%p23 bra 	$L__BB2_43;
	add.s32 	%r34, %r92, %r46;
	max.s32 	%r84, %r11, %r34;
	setp.ge.s32 	%p24, %r84, %r36;
	@%p24 bra 	$L__BB2_43;
	mad.lo.s32 	%r85, %r34, %r36, %r11;
	add.s32 	%r86, %r92, %r12;
	mul.wide.s32 	%rd41, %r85, 4;
	add.s64 	%rd42, %rd2, %rd41;
	ld.global.f32 	%f73, [%rd42];
	mul.wide.s32 	%rd43, %r86, 4;
	add.s64 	%rd44, %rd1, %rd43;
	ld.global.f32 	%f74, [%rd44];
	fma.rn.f32 	%f94, %f73, %f74, %f94;
$L__BB2_43:
	add.s32 	%r89, %r89, 1;
	setp.ne.s32 	%p25, %r89, %r38;
	@%p25 bra 	$L__BB2_3;
$L__BB2_44:
	cvta.to.global.u64 	%rd45, %rd7;
	mul.wide.u32 	%rd46, %r3, 4;
	add.s64 	%rd47, %rd45, %rd46;
	ld.global.f32 	%f75, [%rd47];
	add.f32 	%f76, %f94, %f75;
	abs.f32 	%f77, %f76;
	mul.f32 	%f78, %f77, 0f4038AA3B;
	ex2.approx.ftz.f32 	%f79, %f78;
	add.f32 	%f80, %f79, 0f3F800000;
	rcp.approx.ftz.f32 	%f81, %f80;
	fma.rn.f32 	%f82, %f81, 0fC0000000, 0f3F800000;
	setp.ge.f32 	%p26, %f77, 0f41102CB4;
	selp.f32 	%f83, 0f3F800000, %f82, %p26;
	copysign.f32 	%f84, %f76, %f83;
	mul.f32 	%f85, %f76, %f76;
	fma.rn.f32 	%f86, %f85, 0f3C80F082, 0fBD563CAE;
	fma.rn.f32 	%f87, %f86, %f85, 0f3E085941;
	fma.rn.f32 	%f88, %f87, %f85, 0fBEAAA9ED;
	fma.rn.f32 	%f89, %f88, %f85, 0f00000000;
	fma.rn.f32 	%f90, %f89, %f76, %f76;
	setp.ge.f32 	%p27, %f77, 0f3F19999A;
	selp.f32 	%f91, %f84, %f90, %p27;
	mad.lo.s32 	%r87, %r39, %r3, %r46;
	mad.lo.s32 	%r88, %r87, %r39, %r1;
	cvta.to.global.u64 	%rd48, %rd6;
	mul.wide.s32 	%rd49, %r88, 4;
	add.s64 	%rd50, %rd48, %rd49;
	st.global.f32 	[%rd50], %f91;
$L__BB2_45:
	ret;

}
	// .globl	_Z18subsample2D_kernelPfiS_i
.visible .entry _Z18subsample2D_kernelPfiS_i(
	.param .u64 .ptr .align 1 _Z18subsample2D_kernelPfiS_i_param_0,
	.param .u32 _Z18subsample2D_kernelPfiS_i_param_1,
	.param .u64 .ptr .align 1 _Z18subsample2D_kernelPfiS_i_param_2,
	.param .u32 _Z18subsample2D_kernelPfiS_i_param_3
)
{
	.reg .pred 	%p<6>;
	.reg .b32 	%r<23>;
	.reg .b32 	%f<19>;
	.reg .b64 	%rd<11>;

	ld.param.u64 	%rd5, [_Z18subsample2D_kernelPfiS_i_param_0];
	ld.param.u32 	%r9, [_Z18subsample2D_kernelPfiS_i_param_1];
	ld.param.u64 	%rd4, [_Z18subsample2D_kernelPfiS_i_param_2];
	ld.param.u32 	%r10, [_Z18subsample2D_kernelPfiS_i_param_3];
	cvta.to.global.u64 	%rd1, %rd5;
	mov.u32 	%r1, %ctaid.z;
	mov.u32 	%r2, %ctaid.y;
	mov.u32 	%r3, %tid.x;
	max.s32 	%r11, %r2, %r3;
	setp.ge.s32 	%p1, %r11, %r10;
	@%p1 bra 	$L__BB3_10;
	shl.b32 	%r4, %r2, 1;
	shl.b32 	%r5, %r3, 1;
	mul.lo.s32 	%r6, %r9, %r1;
	max.s32 	%r13, %r4, %r5;
	setp.ge.s32 	%p2, %r13, %r9;
	add.s32 	%r14, %r5, %r6;
	mad.lo.s32 	%r15, %r14, %r9, %r4;
	mul.wide.s32 	%rd6, %r15, 4;
	add.s64 	%rd2, %rd1, %rd6;
	mov.f32 	%f16, 0f00000000;
	@%p2 bra 	$L__BB3_3;
	ld.global.f32 	%f10, [%rd2];
	add.f32 	%f16, %f10, 0f00000000;
$L__BB3_3:
	add.s32 	%r7, %r5, 1;
	max.s32 	%r16, %r4, %r7;
	setp.ge.s32 	%p3, %r16, %r9;
	add.s32 	%r17, %r7, %r6;
	mad.lo.s32 	%r18, %r17, %r9, %r4;
	mul.wide.s32 	%rd7, %r18, 4;
	add.s64 	%rd3, %rd1, %rd7;
	@%p3 bra 	$L__BB3_5;
	ld.global.f32 	%f11, [%rd3];
	add.f32 	%f16, %f16, %f11;
$L__BB3_5:
	add.s32 	%r8, %r4, 1;
	max.s32 	%r19, %r8, %r5;
	setp.ge.s32 	%p4, %r19, %r9;
	@%p4 bra 	$L__BB3_7;
	ld.global.f32 	%f12, [%rd2+4];
	add.f32 	%f16, %f16, %f12;
$L__BB3_7:
	max.s32 	%r20, %r8, %r7;
	setp.ge.s32 	%p5, %r20, %r9;
	@%p5 bra 	$L__BB3_9;
	ld.global.f32 	%f13, [%rd3+4];
	add.f32 	%f16, %f16, %f13;
$L__BB3_9:
	mad.lo.s32 	%r21, %r10, %r1, %r2;
	mad.lo.s32 	%r22, %r21, %r10, %r3;
	mul.f32 	%f14, %f16, 0f3E800000;
	cvta.to.global.u64 	%rd8, %rd4;
	mul.wide.s32 	%rd9, %r22, 4;
	add.s64 	%rd10, %rd8, %rd9;
	st.global.f32 	[%rd10], %f14;
$L__BB3_10:
	ret;

}
	// .globl	_Z14flatten_kernelPfiiS_
.visible .entry _Z14flatten_kernelPfiiS_(
	.param .u64 .ptr .align 1 _Z14flatten_kernelPfiiS__param_0,
	.param .u32 _Z14flatten_kernelPfiiS__param_1,
	.param .u32 _Z14flatten_kernelPfiiS__param_2,
	.param .u64 .ptr .align 1 _Z14flatten_kernelPfiiS__param_3
)
{
	.reg .pred 	%p<2>;
	.reg .b32 	%r<17>;
	.reg .b32 	%f<2>;
	.reg .b64 	%rd<9>;

	ld.param.u64 	%rd1, [_Z14flatten_kernelPfiiS__param_0];
	ld.param.u32 	%r3, [_Z14flatten_kernelPfiiS__param_1];
	ld.param.u32 	%r2, [_Z14flatten_kernelPfiiS__param_2];
	ld.param.u64 	%rd2, [_Z14flatten_kernelPfiiS__param_3];
	mov.u32 	%r4, %tid.x;
	mov.u32 	%r5, %ctaid.x;
	mov.u32 	%r6, %ntid.x;
	mad.lo.s32 	%r1, %r5, %r6, %r4;
	mul.lo.s32 	%r7, %r2, %r3;
	mul.lo.s32 	%r8, %r7, %r2;
	setp.ge.s32 	%p1, %r1, %r8;
	@%p1 bra 	$L__BB4_2;
	cvta.to.global.u64 	%rd3, %rd1;
	cvta.to.global.u64 	%rd4, %rd2;
	mul.lo.s32 	%r9, %r2, %r2;
	div.s32 	%r10, %r1, %r9;
	mul.lo.s32 	%r11, %r10, %r9;
	sub.s32 	%r12, %r1, %r11;
	div.s32 	%r13, %r12, %r2;
	rem.s32 	%r14, %r1, %r2;
	mad.lo.s32 	%r15, %r10, %r2, %r13;
	mad.lo.s32 	%r16, %r15, %r2, %r14;
	mul.wide.s32 	%rd5, %r16, 4;
	add.s64 	%rd6, %rd3, %rd5;
	ld.global.f32 	%f1, [%rd6];
	mul.wide.s32 	%rd7, %r1, 4;
	add.s64 	%rd8, %rd4, %rd7;
	st.global.f32 	[%rd8], %f1;
$L__BB4_2:
	ret;

}
	// .globl	_Z22fully_connected_kernelPfiS_iS_S_
.visible .entry _Z22fully_connected_kernelPfiS_iS_S_(
	.param .u64 .ptr .align 1 _Z22fully_connected_kernelPfiS_iS_S__param_0,
	.param .u32 _Z22fully_connected_kernelPfiS_iS_S__param_1,
	.param .u64 .ptr .align 1 _Z22fully_connected_kernelPfiS_iS_S__param_2,
	.param .u32 _Z22fully_connected_kernelPfiS_iS_S__param_3,
	.param .u64 .ptr .align 1 _Z22fully_connected_kernelPfiS_iS_S__param_4,
	.param .u64 .ptr .align 1 _Z22fully_connected_kernelPfiS_iS_S__param_5
)
{
	.reg .pred 	%p<11>;
	.reg .b32 	%r<38>;
	.reg .b32 	%f<114>;
	.reg .b64 	%rd<34>;

	ld.param.u64 	%rd12, [_Z22fully_connected_kernelPfiS_iS_S__param_0];
	ld.param.u32 	%r23, [_Z22fully_connected_kernelPfiS_iS_S__param_1];
	ld.param.u64 	%rd10, [_Z22fully_connected_kernelPfiS_iS_S__param_2];
	ld.param.u32 	%r24, [_Z22fully_connected_kernelPfiS_iS_S__param_3];
	ld.param.u64 	%rd13, [_Z22fully_connected_kernelPfiS_iS_S__param_4];
	ld.param.u64 	%rd11, [_Z22fully_connected_kernelPfiS_iS_S__param_5];
	cvta.to.global.u64 	%rd1, %rd13;
	cvta.to.global.u64 	%rd2, %rd12;
	mov.u32 	%r25, %tid.x;
	mov.u32 	%r26, %ctaid.x;
	mov.u32 	%r27, %ntid.x;
	mad.lo.s32 	%r1, %r26, %r27, %r25;
	setp.ge.s32 	%p1, %r1, %r24;
	@%p1 bra 	$L__BB5_15;
	setp.lt.s32 	%p2, %r23, 1;
	mov.f32 	%f113, 0f00000000;
	@%p2 bra 	$L__BB5_14;
	mul.lo.s32 	%r2, %r23, %r1;
	and.b32  	%r3, %r23, 15;
	setp.lt.u32 	%p3, %r23, 16;
	mov.f32 	%f113, 0f00000000;
	mov.b32 	%r34, 0;
	@%p3 bra 	$L__BB5_5;
	and.b32  	%r34, %r23, 2147483632;
	neg.s32 	%r32, %r34;
	add.s64 	%rd32, %rd2, 32;
	add.s64 	%rd4, %rd1, 32;
	mov.f32 	%f113, 0f00000000;
	mov.u32 	%r31, %r2;
$L__BB5_4:
	.pragma "nounroll";
	mul.wide.s32 	%rd14, %r31, 4;
	add.s64 	%rd15, %rd4, %rd14;
	ld.global.f32 	%f18, [%rd32+-32];
	ld.global.f32 	%f19, [%rd15+-32];
	fma.rn.f32 	%f20, %f18, %f19, %f113;
	ld.global.f32 	%f21, [%rd32+-28];
	ld.global.f32 	%f22, [%rd15+-28];
	fma.rn.f32 	%f23, %f21, %f22, %f20;
	ld.global.f32 	%f24, [%rd32+-24];
	ld.global.f32 	%f25, [%rd15+-24];
	fma.rn.f32 	%f26, %f24, %f25, %f23;
	ld.global.f32 	%f27, [%rd32+-20];
	ld.global.f32 	%f28, [%rd15+-20];
	fma.rn.f32 	%f29, %f27, %f28, %f26;
	ld.global.f32 	%f30, [%rd32+-16];
	ld.global.f32 	%f31, [%rd15+-16];
	fma.rn.f32 	%f32, %f30, %f31, %f29;
	ld.global.f32 	%f33, [%rd32+-12];
	ld.global.f32 	%f34, [%rd15+-12];
	fma.rn.f32 	%f35, %f33, %f34, %f32;
	ld.global.f32 	%f36, [%rd32+-8];
	ld.global.f32 	%f37, [%rd15+-8];
	fma.rn.f32 	%f38, %f36, %f37, %f35;
	ld.global.f32 	%f39, [%rd32+-4];
	ld.global.f32 	%f40, [%rd15+-4];
	fma.rn.f32 	%f41, %f39, %f40, %f38;
	ld.global.f32 	%f42, [%rd32];
	ld.global.f32 	%f43, [%rd15];
	fma.rn.f32 	%f44, %f42, %f43, %f41;
	ld.global.f32 	%f45, [%rd32+4];
	ld.global.f32 	%f46, [%rd15+4];
	fma.rn.f32 	%f47, %f45, %f46, %f44;
	ld.global.f32 	%f48, [%rd32+8];
	ld.global.f32 	%f49, [%rd15+8];
	fma.rn.f32 	%f50, %f48, %f49, %f47;
	ld.global.f32 	%f51, [%rd32+12];
	ld.global.f32 	%f52, [%rd15+12];
	fma.rn.f32 	%f53, %f51, %f52, %f50;
	ld.global.f32 	%f54, [%rd32+16];
	ld.global.f32 	%f55, [%rd15+16];
	fma.rn.f32 	%f56, %f54, %f55, %f53;
	ld.global.f32 	%f57, [%rd32+20];
	ld.global.f32 	%f58, [%rd15+20];
	fma.rn.f32 	%f59, %f57, %f58, %f56;
	ld.global.f32 	%f60, [%rd32+24];
	ld.global.f32 	%f61, [%rd15+24];
	fma.rn.f32 	%f62, %f60, %f61, %f59;
	ld.global.f32 	%f63, [%rd32+28];
	ld.global.f32 	%f64, [%rd15+28];
	fma.rn.f32 	%f113, %f63, %f64, %f62;
	add.s32 	%r32, %r32, 16;
	add.s64 	%rd32, %rd32, 64;
	add.s32 	%r31, %r31, 16;
	setp.ne.s32 	%p4, %r32, 0;
	@%p4 bra 	$L__BB5_4;
$L__BB5_5:
	setp.eq.s32 	%p5, %r3, 0;
	@%p5 bra 	$L__BB5_14;
	and.b32  	%r11, %r23, 7;
	setp.lt.u32 	%p6, %r3, 8;
	@%p6 bra 	$L__BB5_8;
	mul.wide.u32 	%rd16, %r34, 4;
	add.s64 	%rd17, %rd2, %rd16;
	ld.global.f32 	%f66, [%rd17];
	add.s32 	%r29, %r34, %r2;
	mul.wide.s32 	%rd18, %r29, 4;
	add.s64 	%rd19, %rd1, %rd18;
	ld.global.f32 	%f67, [%rd19];
	fma.rn.f32 	%f68, %f66, %f67, %f113;
	ld.global.f32 	%f69, [%rd17+4];
	ld.global.f32 	%f70, [%rd19+4];
	fma.rn.f32 	%f71, %f69, %f70, %f68;
	ld.global.f32 	%f72, [%rd17+8];
	ld.global.f32 	%f73, [%rd19+8];
	fma.rn.f32 	%f74, %f72, %f73, %f71;
	ld.global.f32 	%f75, [%rd17+12];
	ld.global.f32 	%f76, [%rd19+12];
	fma.rn.f32 	%f77, %f75, %f76, %f74;
	ld.global.f32 	%f78, [%rd17+16];
	ld.global.f32 	%f79, [%rd19+16];
	fma.rn.f32 	%f80, %f78, %f79, %f77;
	ld.global.f32 	%f81, [%rd17+20];
	ld.global.f32 	%f82, [%rd19+20];
	fma.rn.f32 	%f83, %f81, %f82, %f80;
	ld.global.f32 	%f84, [%rd17+24];
	ld.global.f32 	%f85, [%rd19+24];
	fma.rn.f32 	%f86, %f84, %f85, %f83;
	ld.global.f32 	%f87, [%rd17+28];
	ld.global.f32 	%f88, [%rd19+28];
	fma.rn.f32 	%f113, %f87, %f88, %f86;
	add.s32 	%r34, %r34, 8;
$L__BB5_8:
	setp.eq.s32 	%p7, %r11, 0;
	@%p7 bra 	$L__BB5_14;
	and.b32  	%r14, %r23, 3;
	setp.lt.u32 	%p8, %r11, 4;
	@%p8 bra 	$L__BB5_11;
	mul.wide.u32 	%rd20, %r34, 4;
	add.s64 	%rd21, %rd2, %rd20;
	ld.global.f32 	%f90, [%rd21];
	add.s32 	%r30, %r34, %r2;
	mul.wide.s32 	%rd22, %r30, 4;
	add.s64 	%rd23, %rd1, %rd22;
	ld.global.f32 	%f91, [%rd23];
	fma.rn.f32 	%f92, %f90, %f91, %f113;
	ld.global.f32 	%f93, [%rd21+4];
	ld.global.f32 	%f94, [%rd23+4];
	fma.rn.f32 	%f95, %f93, %f94, %f92;
	ld.global.f32 	%f96, [%rd21+8];
	ld.global.f32 	%f97, [%rd23+8];
	fma.rn.f32 	%f98, %f96, %f97, %f95;
	ld.global.f32 	%f99, [%rd21+12];
	ld.global.f32 	%f100, [%rd23+12];
	fma.rn.f32 	%f113, %f99, %f100, %f98;
	add.s32 	%r34, %r34, 4;
$L__BB5_11:
	setp.eq.s32 	%p9, %r14, 0;
	@%p9 bra 	$L__BB5_14;
	add.s32 	%r37, %r34, %r2;
	mul.wide.u32 	%rd24, %r34, 4;
	add.s64 	%rd33, %rd2, %rd24;
	neg.s32 	%r36, %r14;
$L__BB5_13:
	.pragma "nounroll";
	mul.wide.s32 	%rd25, %r37, 4;
	add.s64 	%rd26, %rd1, %rd25;
	ld.global.f32 	%f101, [%rd33];
	ld.global.f32 	%f102, [%rd26];
	fma.rn.f32 	%f113, %f101, %f102, %f113;
	add.s32 	%r37, %r37, 1;
	add.s64 	%rd33, %rd33, 4;
	add.s32 	%r36, %r36, 1;
	setp.ne.s32 	%p10, %r36, 0;
	@%p10 bra 	$L__BB5_13;
$L__BB5_14:
	cvta.to.global.u64 	%rd27, %rd11;
	mul.wide.s32 	%rd28, %r1, 4;
	add.s64 	%rd29, %rd27, %rd28;
	ld.global.f32 	%f103, [%rd29];
	add.f32 	%f104, %f113, %f103;
	cvta.to.global.u64 	%rd30, %rd10;
	add.s64 	%rd31, %rd30, %rd28;
	st.global.f32 	[%rd31], %f104;
$L__BB5_15:
	ret;

}


// ===== COMPILED SASS (sm_100) =====

	.target	sm_100

	.elftype	@"ET_EXEC"


//--------------------- .note.nv.tkinfo           --------------------------
	.section	.note.nv.tkinfo,"",@"SHT_NOTE"
	.sectionflags	@"SHF_NOTE_NV_TKINFO"
	.tkinfo
        /*0018*/ 	.word	0x00000002
        /*0030*/ 	.string	""
        /*0030*/ 	.string	"ptxas"
        /*0030*/ 	.string	"Cuda compilation tools, release 13.0, V13.0.88"
        /*0030*/ 	.string	"Build cuda_13.0.r13.0/compiler.36424714_0"
        /*0030*/ 	.string	"-arch sm_100 -m 64 "



//--------------------- .note.nv.cuinfo           --------------------------
	.section	.note.nv.cuinfo,"",@"SHT_NOTE"
	.sectionflags	@"SHF_NOTE_NV_CUINFO"
        /*0018*/ 	.short	0x0002
        /*001a*/ 	.short	0x0064
        /*001c*/ 	.short	0x0082
	.zero		2


//--------------------- .nv.info                  --------------------------
	.section	.nv.info,"",@"SHT_CUDA_INFO"
	.align	4


	//----- nvinfo : EIATTR_REGCOUNT
	.align		4
        /*0000*/ 	.byte	0x04, 0x2f
        /*0002*/ 	.short	(.L_1 - .L_0)
	.align		4
.L_0:
        /*0004*/ 	.word	index@(_Z11tanh_kernelPfi)
        /*0008*/ 	.word	0x0000000c


	//----- nvinfo : EIATTR_FRAME_SIZE
	.align		4
.L_1:
        /*000c*/ 	.byte	0x04, 0x11
        /*000e*/ 	.short	(.L_3 - .L_2)
	.align		4
.L_2:
        /*0010*/ 	.word	index@(_Z11tanh_kernelPfi)
        /*0014*/ 	.word	0x00000000


	//----- nvinfo : EIATTR_REGCOUNT
	.align		4
.L_3:
        /*0018*/ 	.byte	0x04, 0x2f
        /*001a*/ 	.short	(.L_5 - .L_4)
	.align		4
.L_4:
        /*001c*/ 	.word	index@(_Z14softmax_kernelPfi)
        /*0020*/ 	.word	0x00000020


	//----- nvinfo : EIATTR_FRAME_SIZE
	.align		4
.L_5:
        /*0024*/ 	.byte	0x04, 0x11
        /*0026*/ 	.short	(.L_7 - .L_6)
	.align		4
.L_6:
        /*0028*/ 	.word	index@($__internal_0_$__cuda_sm3x_div_rn_noftz_f32_slowpath)
        /*002c*/ 	.word	0x00000000


	//----- nvinfo : EIATTR_FRAME_SIZE
	.align		4
.L_7:
        /*0030*/ 	.byte	0x04, 0x11
        /*0032*/ 	.short	(.L_9 - .L_8)
	.align		4
.L_8:
        /*0034*/ 	.word	index@(_Z14softmax_kernelPfi)
        /*0038*/ 	.word	0x00000000


	//----- nvinfo : EIATTR_REGCOUNT
	.align		4
.L_9:
        /*003c*/ 	.byte	0x04, 0x2f
        /*003e*/ 	.short	(.L_11 - .L_10)
	.align		4
.L_10:
        /*0040*/ 	.word	index@(_Z20convolution2D_kernelPfiS_iiS_S_)
        /*0044*/ 	.word	0x00000020


	//----- nvinfo : EIATTR_FRAME_SIZE
	.align		4
.L_11:
        /*0048*/ 	.byte	0x04, 0x11
        /*004a*/ 	.short	(.L_13 - .L_12)
	.align		4
.L_12:
        /*004c*/ 	.word	index@(_Z20convolution2D_kernelPfiS_iiS_S_)
        /*0050*/ 	.word	0x00000000


	//----- nvinfo : EIATTR_REGCOUNT
	.align		4
.L_13:
        /*0054*/ 	.byte	0x04, 0x2f
        /*0056*/ 	.short	(.L_15 - .L_14)
	.align		4
.L_14:
        /*0058*/ 	.word	index@(_Z18subsample2D_kernelPfiS_i)
        /*005c*/ 	.word	0x00000014


	//----- nvinfo : EIATTR_FRAME_SIZE
	.align		4
.L_15:
        /*0060*/ 	.byte	0x04, 0x11
        /*0062*/ 	.short	(.L_17 - .L_16)
	.align		4
.L_16:
        /*0064*/ 	.word	index@(_Z18subsample2D_kernelPfiS_i)
        /*0068*/ 	.word	0x00000000


	//----- nvinfo : EIATTR_REGCOUNT
	.align		4
.L_17:
        /*006c*/ 	.byte	0x04, 0x2f
        /*006e*/ 	.short	(.L_19 - .L_18)
	.align		4
.L_18:
        /*0070*/ 	.word	index@(_Z14flatten_kernelPfiiS_)
        /*0074*/ 	.word	0x0000000e


	//----- nvinfo : EIATTR_FRAME_SIZE
	.align		4
.L_19:
        /*0078*/ 	.byte	0x04, 0x11
        /*007a*/ 	.short	(.L_21 - .L_20)
	.align		4
.L_20:
        /*007c*/ 	.word	index@(_Z14flatten_kernelPfiiS_)
        /*0080*/ 	.word	0x00000000


	//----- nvinfo : EIATTR_REGCOUNT
	.align		4
.L_21:
        /*0084*/ 	.byte	0x04, 0x2f
        /*0086*/ 	.short	(.L_23 - .L_22)
	.align		4
.L_22:
        /*0088*/ 	.word	index@(_Z22fully_connected_kernelPfiS_iS_S_)
        /*008c*/ 	.word	0x0000001f


	//----- nvinfo : EIATTR_FRAME_SIZE
	.align		4
.L_23:
        /*0090*/ 	.byte	0x04, 0x11
        /*0092*/ 	.short	(.L_25 - .L_24)
	.align		4
.L_24:
        /*0094*/ 	.word	index@(_Z22fully_connected_kernelPfiS_iS_S_)
        /*0098*/ 	.word	0x00000000


	//----- nvinfo : EIATTR_MIN_STACK_SIZE
	.align		4
.L_25:
        /*009c*/ 	.byte	0x04, 0x12
        /*009e*/ 	.short	(.L_27 - .L_26)
	.align		4
.L_26:
        /*00a0*/ 	.word	index@(_Z22fully_connected_kernelPfiS_iS_S_)
        /*00a4*/ 	.word	0x00000000


	//----- nvinfo : EIATTR_MIN_STACK_SIZE
	.align		4
.L_27:
        /*00a8*/ 	.byte	0x04, 0x12
        /*00aa*/ 	.short	(.L_29 - .L_28)
	.align		4
.L_28:
        /*00ac*/ 	.word	index@(_Z14flatten_kernelPfiiS_)
        /*00b0*/ 	.word	0x00000000


	//----- nvinfo : EIATTR_MIN_STACK_SIZE
	.align		4
.L_29:
        /*00b4*/ 	.byte	0x04, 0x12
        /*00b6*/ 	.short	(.L_31 - .L_30)
	.align		4
.L_30:
        /*00b8*/ 	.word	index@(_Z18subsample2D_kernelPfiS_i)
        /*00bc*/ 	.word	0x00000000


	//----- nvinfo : EIATTR_MIN_STACK_SIZE
	.align		4
.L_31:
        /*00c0*/ 	.byte	0x04, 0x12
        /*00c2*/ 	.short	(.L_33 - .L_32)
	.align		4
.L_32:
        /*00c4*/ 	.word	index@(_Z20convolution2D_kernelPfiS_iiS_S_)
        /*00c8*/ 	.word	0x00000000


	//----- nvinfo : EIATTR_MIN_STACK_SIZE
	.align		4
.L_33:
        /*00cc*/ 	.byte	0x04, 0x12
        /*00ce*/ 	.short	(.L_35 - .L_34)
	.align		4
.L_34:
        /*00d0*/ 	.word	index@(_Z14softmax_kernelPfi)
        /*00d4*/ 	.word	0x00000000


	//----- nvinfo : EIATTR_MIN_STACK_SIZE
	.align		4
.L_35:
        /*00d8*/ 	.byte	0x04, 0x12
        /*00da*/ 	.short	(.L_37 - .L_36)
	.align		4
.L_36:
        /*00dc*/ 	.word	index@(_Z11tanh_kernelPfi)
        /*00e0*/ 	.word	0x00000000
.L_37:


//--------------------- .nv.compat                --------------------------
	.section	.nv.compat,"",@"SHT_CUDA_COMPAT_INFO"
	.align	4
        /*0000*/ 	.byte	0x02, 0x09, 0x00, 0x00, 0x02, 0x02, 0x01, 0x00, 0x02, 0x05, 0x05, 0x00, 0x03, 0x07, 0x01, 0x01
        /*0010*/ 	.byte	0x02, 0x03, 0x00, 0x00, 0x02, 0x06, 0x01, 0x00, 0x04, 0x0b, 0x08, 0x00, 0x01, 0x00, 0x00, 0x00
        /*0020*/ 	.byte	0x00, 0x00, 0x00, 0x00


//--------------------- .nv.info._Z22fully_connected_kernelPfiS_iS_S_ --------------------------
	.section	.nv.info._Z22fully_connected_kernelPfiS_iS_S_,"",@"SHT_CUDA_INFO"
	.sectionflags	@""
	.align	4


	//----- nvinfo : EIATTR_CUDA_API_VERSION
	.align		4
        /*0000*/ 	.byte	0x04, 0x37
        /*0002*/ 	.short	(.L_39 - .L_38)
.L_38:
        /*0004*/ 	.word	0x00000082


	//----- nvinfo : EIATTR_KPARAM_INFO
	.align		4
.L_39:
        /*0008*/ 	.byte	0x04, 0x17
        /*000a*/ 	.short	(.L_41 - .L_40)
.L_40:
        /*000c*/ 	.word	0x00000000
        /*0010*/ 	.short	0x0005
        /*0012*/ 	.short	0x0028
        /*0014*/ 	.byte	0x00, 0xf5, 0x21, 0x00


	//----- nvinfo : EIATTR_KPARAM_INFO
	.align		4
.L_41:
        /*0018*/ 	.byte	0x04, 0x17
        /*001a*/ 	.short	(.L_43 - .L_42)
.L_42:
        /*001c*/ 	.word	0x00000000
        /*0020*/ 	.short	0x0004
        /*0022*/ 	.short	0x0020
        /*0024*/ 	.byte	0x00, 0xf5, 0x21, 0x00


	//----- nvinfo : EIATTR_KPARAM_INFO
	.align		4
.L_43:
        /*0028*/ 	.byte	0x04, 0x17
        /*002a*/ 	.short	(.L_45 - .L_44)
.L_44:
        /*002c*/ 	.word	0x00000000
        /*0030*/ 	.short	0x0003
        /*0032*/ 	.short	0x0018
        /*0034*/ 	.byte	0x00, 0xf0, 0x11, 0x00


	//----- nvinfo : EIATTR_KPARAM_INFO
	.align		4
.L_45:
        /*0038*/ 	.byte	0x04, 0x17
        /*003a*/ 	.short	(.L_47 - .L_46)
.L_46:
        /*003c*/ 	.word	0x00000000
        /*0040*/ 	.short	0x0002
        /*0042*/ 	.short	0x0010
        /*0044*/ 	.byte	0x00, 0xf5, 0x21, 0x00


	//----- nvinfo : EIATTR_KPARAM_INFO
	.align		4
.L_47:
        /*0048*/ 	.byte	0x04, 0x17
        /*004a*/ 	.short	(.L_49 - .L_48)
.L_48:
        /*004c*/ 	.word	0x00000000
        /*0050*/ 	.short	0x0001
        /*0052*/ 	.short	0x0008
        /*0054*/ 	.byte	0x00, 0xf0, 0x11, 0x00


	//----- nvinfo : EIATTR_KPARAM_INFO
	.align		4
.L_49:
        /*0058*/ 	.byte	0x04, 0x17
        /*005a*/ 	.short	(.L_51 - .L_50)
.L_50:
        /*005c*/ 	.word	0x00000000
        /*0060*/ 	.short	0x0000
        /*0062*/ 	.short	0x0000
        /*0064*/ 	.byte	0x00, 0xf5, 0x21, 0x00


	//----- nvinfo : EIATTR_SPARSE_MMA_MASK
	.align		4
.L_51:
        /*0068*/ 	.byte	0x03, 0x50
        /*006a*/ 	.short	0x0000


	//----- nvinfo : EIATTR_MAXREG_COUNT
	.align		4
        /*006c*/ 	.byte	0x03, 0x1b
        /*006e*/ 	.short	0x00ff


	//----- nvinfo : EIATTR_MERCURY_ISA_VERSION
	.align		4
        /*0070*/ 	.byte	0x03, 0x5f
        /*0072*/ 	.short	0x0101


	//----- nvinfo : EIATTR_VRC_CTA_INIT_COUNT
	.align		4
        /*0074*/ 	.byte	0x02, 0x4a
	.zero		1
	.zero		1


	//----- nvinfo : EIATTR_EXIT_INSTR_OFFSETS
	.align		4
        /*0078*/ 	.byte	0x04, 0x1c
        /*007a*/ 	.short	(.L_53 - .L_52)


	//   ....[0]....
.L_52:
        /*007c*/ 	.word	0x00000070


	//   ....[1]....
        /*0080*/ 	.word	0x00000ae0


	//----- nvinfo : EIATTR_CBANK_PARAM_SIZE
	.align		4
.L_53:
        /*0084*/ 	.byte	0x03, 0x19
        /*0086*/ 	.short	0x0030


	//----- nvinfo : EIATTR_PARAM_CBANK
	.align		4
        /*0088*/ 	.byte	0x04, 0x0a
        /*008a*/ 	.short	(.L_55 - .L_54)
	.align		4
.L_54:
        /*008c*/ 	.word	index@(.nv.constant0._Z22fully_connected_kernelPfiS_iS_S_)
        /*0090*/ 	.short	0x0380
        /*0092*/ 	.short	0x0030


	//----- nvinfo : EIATTR_SW_WAR
	.align		4
.L_55:
        /*0094*/ 	.byte	0x04, 0x36
        /*0096*/ 	.short	(.L_57 - .L_56)
.L_56:
        /*0098*/ 	.word	0x00000008
.L_57:


//--------------------- .nv.info._Z14flatten_kernelPfiiS_ --------------------------
	.section	.nv.info._Z14flatten_kernelPfiiS_,"",@"SHT_CUDA_INFO"
	.sectionflags	@""
	.align	4


	//----- nvinfo : EIATTR_CUDA_API_VERSION
	.align		4
        /*0000*/ 	.byte	0x04, 0x37
        /*0002*/ 	.short	(.L_59 - .L_58)
.L_58:
        /*0004*/ 	.word	0x00000082


	//----- nvinfo : EIATTR_KPARAM_INFO
	.align		4
.L_59:
        /*0008*/ 	.byte	0x04, 0x17
        /*000a*/ 	.short	(.L_61 - .L_60)
.L_60:
        /*000c*/ 	.word	0x00000000
        /*0010*/ 	.short	0x0003
        /*0012*/ 	.short	0x0010
        /*0014*/ 	.byte	0x00, 0xf5, 0x21, 0x00


	//----- nvinfo : EIATTR_KPARAM_INFO
	.align		4
.L_61:
        /*0018*/ 	.byte	0x04, 0x17
        /*001a*/ 	.short	(.L_63 - .L_62)
.L_62:
        /*001c*/ 	.word	0x00000000
        /*0020*/ 	.short	0x0002
        /*0022*/ 	.short	0x000c
        /*0024*/ 	.byte	0x00, 0xf0, 0x11, 0x00


	//----- nvinfo : EIATTR_KPARAM_INFO
	.align		4
.L_63:
        /*0028*/ 	.byte	0x04, 0x17
        /*002a*/ 	.short	(.L_65 - .L_64)
.L_64:
        /*002c*/ 	.word	0x00000000
        /*0030*/ 	.short	0x0001
        /*0032*/ 	.short	0x0008
        /*0034*/ 	.byte	0x00, 0xf0, 0x11, 0x00


	//----- nvinfo : EIATTR_KPARAM_INFO
	.align		4
.L_65:
        /*0038*/ 	.byte	0x04, 0x17
        /*003a*/ 	.short	(.L_67 - .L_66)
.L_66:
        /*003c*/ 	.word	0x00000000
        /*0040*/ 	.short	0x0000
        /*0042*/ 	.short	0x0000
        /*0044*/ 	.byte	0x00, 0xf5, 0x21, 0x00


	//----- nvinfo : EIATTR_SPARSE_MMA_MASK
	.align		4
.L_67:
        /*0048*/ 	.byte	0x03, 0x50
        /*004a*/ 	.short	0x0000


	//----- nvinfo : EIATTR_MAXREG_COUNT
	.align		4
        /*004c*/ 	.byte	0x03, 0x1b
        /*004e*/ 	.short	0x00ff


	//----- nvinfo : EIATTR_MERCURY_ISA_VERSION
	.align		4
        /*0050*/ 	.byte	0x03, 0x5f
        /*0052*/ 	.short	0x0101


	//----- nvinfo : EIATTR_VRC_CTA_INIT_COUNT
	.align		4
        /*0054*/ 	.byte	0x02, 0x4a
	.zero		1
	.zero		1


	//----- nvinfo : EIATTR_EXIT_INSTR_OFFSETS
	.align		4
        /*0058*/ 	.byte	0x04, 0x1c
        /*005a*/ 	.short	(.L_69 - .L_68)


	//   ....[0]....
.L_68:
        /*005c*/ 	.word	0x00000090


	//   ....[1]....
        /*0060*/ 	.word	0x00000520


	//----- nvinfo : EIATTR_CBANK_PARAM_SIZE
	.align		4
.L_69:
        /*0064*/ 	.byte	0x03, 0x19
        /*0066*/ 	.short	0x0018


	//----- nvinfo : EIATTR_PARAM_CBANK
	.align		4
        /*0068*/ 	.byte	0x04, 0x0a
        /*006a*/ 	.short	(.L_71 - .L_70)
	.align		4
.L_70:
        /*006c*/ 	.word	index@(.nv.constant0._Z14flatten_kernelPfiiS_)
        /*0070*/ 	.short	0x0380
        /*0072*/ 	.short	0x0018


	//----- nvinfo : EIATTR_SW_WAR
	.align		4
.L_71:
        /*0074*/ 	.byte	0x04, 0x36
        /*0076*/ 	.short	(.L_73 - .L_72)
.L_72:
        /*0078*/ 	.word	0x00000008
.L_73:


//--------------------- .nv.info._Z18subsample2D_kernelPfiS_i --------------------------
	.section	.nv.info._Z18subsample2D_kernelPfiS_i,"",@"SHT_CUDA_INFO"
	.sectionflags	@""
	.align	4


	//----- nvinfo : EIATTR_CUDA_API_VERSION
	.align		4
        /*0000*/ 	.byte	0x04, 0x37
        /*0002*/ 	.short	(.L_75 - .L_74)
.L_74:
        /*0004*/ 	.word	0x00000082


	//----- nvinfo : EIATTR_KPARAM_INFO
	.align		4
.L_75:
        /*0008*/ 	.byte	0x04, 0x17
        /*000a*/ 	.short	(.L_77 - .L_76)
.L_76:
        /*000c*/ 	.word	0x00000000
        /*0010*/ 	.short	0x0003
        /*0012*/ 	.short	0x0018
        /*0014*/ 	.byte	0x00, 0xf0, 0x11, 0x00


	//----- nvinfo : EIATTR_KPARAM_INFO
	.align		4
.L_77:
        /*0018*/ 	.byte	0x04, 0x17
        /*001a*/ 	.short	(.L_79 - .L_78)
.L_78:
        /*001c*/ 	.word	0x00000000
        /*0020*/ 	.short	0x0002
        /*0022*/ 	.short	0x0010
        /*0024*/ 	.byte	0x00, 0xf5, 0x21, 0x00


	//----- nvinfo : EIATTR_KPARAM_INFO
	.align		4
.L_79:
        /*0028*/ 	.byte	0x04, 0x17
        /*002a*/ 	.short	(.L_81 - .L_80)
.L_80:
        /*002c*/ 	.word	0x00000000
        /*0030*/ 	.short	0x0001
        /*0032*/ 	.short	0x0008
        /*0034*/ 	.byte	0x00, 0xf0, 0x11, 0x00


	//----- nvinfo : EIATTR_KPARAM_INFO
	.align		4
.L_81:
        /*0038*/ 	.byte	0x04, 0x17
        /*003a*/ 	.short	(.L_83 - .L_82)
.L_82:
        /*003c*/ 	.word	0x00000000
        /*0040*/ 	.short	0x0000
        /*0042*/ 	.short	0x0000
        /*0044*/ 	.byte	0x00, 0xf5, 0x21, 0x00


	//----- nvinfo : EIATTR_SPARSE_MMA_MASK
	.align		4
.L_83:
        /*0048*/ 	.byte	0x03, 0x50
        /*004a*/ 	.short	0x0000


	//----- nvinfo : EIATTR_MAXREG_COUNT
	.align		4
        /*004c*/ 	.byte	0x03, 0x1b
        /*004e*/ 	.short	0x00ff


	//----- nvinfo : EIATTR_MERCURY_ISA_VERSION
	.align		4
        /*0050*/ 	.byte	0x03, 0x5f
        /*0052*/ 	.short	0x0101


	//----- nvinfo : EIATTR_VRC_CTA_INIT_COUNT
	.align		4
        /*0054*/ 	.byte	0x02, 0x4a
	.zero		1
	.zero		1


	//----- nvinfo : EIATTR_EXIT_INSTR_OFFSETS
	.align		4
        /*0058*/ 	.byte	0x04, 0x1c
        /*005a*/ 	.short	(.L_85 - .L_84)


	//   ....[0]....
.L_84:
        /*005c*/ 	.word	0x00000060


	//   ....[1]....
        /*0060*/ 	.word	0x000002c0


	//----- nvinfo : EIATTR_CBANK_PARAM_SIZE
	.align		4
.L_85:
        /*0064*/ 	.byte	0x03, 0x19
        /*0066*/ 	.short	0x001c


	//----- nvinfo : EIATTR_PARAM_CBANK
	.align		4
        /*0068*/ 	.byte	0x04, 0x0a
        /*006a*/ 	.short	(.L_87 - .L_86)
	.align		4
.L_86:
        /*006c*/ 	.word	index@(.nv.constant0._Z18subsample2D_kernelPfiS_i)
        /*0070*/ 	.short	0x0380
        /*0072*/ 	.short	0x001c


	//----- nvinfo : EIATTR_SW_WAR
	.align		4
.L_87:
        /*0074*/ 	.byte	0x04, 0x36
        /*0076*/ 	.short	(.L_89 - .L_88)
.L_88:
        /*0078*/ 	.word	0x00000008
.L_89:


//--------------------- .nv.info._Z20convolution2D_kernelPfiS_iiS_S_ --------------------------
	.section	.nv.info._Z20convolution2D_kernelPfiS_iiS_S_,"",@"SHT_CUDA_INFO"
	.sectionflags	@""
	.align	4


	//----- nvinfo : EIATTR_CUDA_API_VERSION
	.align		4
        /*0000*/ 	.byte	0x04, 0x37
        /*0002*/ 	.short	(.L_91 - .L_90)
.L_90:
        /*0004*/ 	.word	0x00000082


	//----- nvinfo : EIATTR_KPARAM_INFO
	.align		4
.L_91:
        /*0008*/ 	.byte	0x04, 0x17
        /*000a*/ 	.short	(.L_93 - .L_92)
.L_92:
        /*000c*/ 	.word	0x00000000
        /*0010*/ 	.short	0x0006
        /*0012*/ 	.short	0x0028
        /*0014*/ 	.byte	0x00, 0xf5, 0x21, 0x00


	//----- nvinfo : EIATTR_KPARAM_INFO
	.align		4
.L_93:
        /*0018*/ 	.byte	0x04, 0x17
        /*001a*/ 	.short	(.L_95 - .L_94)
.L_94:
        /*001c*/ 	.word	0x00000000
        /*0020*/ 	.short	0x0005
        /*0022*/ 	.short	0x0020
        /*0024*/ 	.byte	0x00, 0xf5, 0x21, 0x00


	//----- nvinfo : EIATTR_KPARAM_INFO
	.align		4
.L_95:
        /*0028*/ 	.byte	0x04, 0x17
        /*002a*/ 	.short	(.L_97 - .L_96)
.L_96:
        /*002c*/ 	.word	0x00000000
        /*0030*/ 	.short	0x0004
        /*0032*/ 	.short	0x001c
        /*0034*/ 	.byte	0x00, 0xf0, 0x11, 0x00


	//----- nvinfo : EIATTR_KPARAM_INFO
	.align		4
.L_97:
        /*0038*/ 	.byte	0x04, 0x17
        /*003a*/ 	.short	(.L_99 - .L_98)
.L_98:
        /*003c*/ 	.word	0x00000000
        /*0040*/ 	.short	0x0003
        /*0042*/ 	.short	0x0018
        /*0044*/ 	.byte	0x00, 0xf0, 0x11, 0x00


	//----- nvinfo : EIATTR_KPARAM_INFO
	.align		4
.L_99:
        /*0048*/ 	.byte	0x04, 0x17
        /*004a*/ 	.short	(.L_101 - .L_100)
.L_100:
        /*004c*/ 	.word	0x00000000
        /*0050*/ 	.short	0x0002
        /*0052*/ 	.short	0x0010
        /*0054*/ 	.byte	0x00, 0xf5, 0x21, 0x00


	//----- nvinfo : EIATTR_KPARAM_INFO
	.align		4
.L_101:
        /*0058*/ 	.byte	0x04, 0x17
        /*005a*/ 	.short	(.L_103 - .L_102)
.L_102:
        /*005c*/ 	.word	0x00000000
        /*0060*/ 	.short	0x0001
        /*0062*/ 	.short	0x0008
        /*0064*/ 	.byte	0x00, 0xf0, 0x11, 0x00


	//----- nvinfo : EIATTR_KPARAM_INFO
	.align		4
.L_103:
        /*0068*/ 	.byte	0x04, 0x17
        /*006a*/ 	.short	(.L_105 - .L_104)
.L_104:
        /*006c*/ 	.word	0x00000000
        /*0070*/ 	.short	0x0000
        /*0072*/ 	.short	0x0000
        /*0074*/ 	.byte	0x00, 0xf5, 0x21, 0x00


	//----- nvinfo : EIATTR_SPARSE_MMA_MASK
	.align		4
.L_105:
        /*0078*/ 	.byte	0x03, 0x50
        /*007a*/ 	.short	0x0000


	//----- nvinfo : EIATTR_MAXREG_COUNT
	.align		4
        /*007c*/ 	.byte	0x03, 0x1b
        /*007e*/ 	.short	0x00ff


	//----- nvinfo : EIATTR_MERCURY_ISA_VERSION
	.align		4
        /*0080*/ 	.byte	0x03, 0x5f
        /*0082*/ 	.short	0x0101


	//----- nvinfo : EIATTR_VRC_CTA_INIT_COUNT
	.align		4
        /*0084*/ 	.byte	0x02, 0x4a
	.zero		1
	.zero		1


	//----- nvinfo : EIATTR_EXIT_INSTR_OFFSETS
	.align		4
        /*0088*/ 	.byte	0x04, 0x1c
        /*008a*/ 	.short	(.L_107 - .L_106)


	//   ....[0]....
.L_106:
        /*008c*/ 	.word	0x000000c0


	//   ....[1]....
        /*0090*/ 	.word	0x00000ea0


	//----- nvinfo : EIATTR_CRS_STACK_SIZE
	.align		4
.L_107:
        /*0094*/ 	.byte	0x04, 0x1e
        /*0096*/ 	.short	(.L_109 - .L_108)
.L_108:
        /*0098*/ 	.word	0x00000000


	//----- nvinfo : EIATTR_CBANK_PARAM_SIZE
	.align		4
.L_109:
        /*009c*/ 	.byte	0x03, 0x19
        /*009e*/ 	.short	0x0030


	//----- nvinfo : EIATTR_PARAM_CBANK
	.align		4
        /*00a0*/ 	.byte	0x04, 0x0a
        /*00a2*/ 	.short	(.L_111 - .L_110)
	.align		4
.L_110:
        /*00a4*/ 	.word	index@(.nv.constant0._Z20convolution2D_kernelPfiS_iiS_S_)
        /*00a8*/ 	.short	0x0380
        /*00aa*/ 	.short	0x0030


	//----- nvinfo : EIATTR_SW_WAR
	.align		4
.L_111:
        /*00ac*/ 	.byte	0x04, 0x36
        /*00ae*/ 	.short	(.L_113 - .L_112)
.L_112:
        /*00b0*/ 	.word	0x00000008
.L_113:


//--------------------- .nv.info._Z14softmax_kernelPfi --------------------------
	.section	.nv.info._Z14softmax_kernelPfi,"",@"SHT_CUDA_INFO"
	.sectionflags	@""
	.align	4


	//----- nvinfo : EIATTR_CUDA_API_VERSION
	.align		4
        /*0000*/ 	.byte	0x04, 0x37
        /*0002*/ 	.short	(.L_115 - .L_114)
.L_114:
        /*0004*/ 	.word	0x00000082


	//----- nvinfo : EIATTR_KPARAM_INFO
	.align		4
.L_115:
        /*0008*/ 	.byte	0x04, 0x17
        /*000a*/ 	.short	(.L_117 - .L_116)
.L_116:
        /*000c*/ 	.word	0x00000000
        /*0010*/ 	.short	0x0001
        /*0012*/ 	.short	0x0008
        /*0014*/ 	.byte	0x00, 0xf0, 0x11, 0x00


	//----- nvinfo : EIATTR_KPARAM_INFO
	.align		4
.L_117:
        /*0018*/ 	.byte	0x04, 0x17
        /*001a*/ 	.short	(.L_119 - .L_118)
.L_118:
        /*001c*/ 	.word	0x00000000
        /*0020*/ 	.short	0x0000
        /*0022*/ 	.short	0x0000
        /*0024*/ 	.byte	0x00, 0xf5, 0x21, 0x00


	//----- nvinfo : EIATTR_SPARSE_MMA_MASK
	.align		4
.L_119:
        /*0028*/ 	.byte	0x03, 0x50
        /*002a*/ 	.short	0x0000


	//----- nvinfo : EIATTR_MAXREG_COUNT
	.align		4
        /*002c*/ 	.byte	0x03, 0x1b
        /*002e*/ 	.short	0x00ff


	//----- nvinfo : EIATTR_MERCURY_ISA_VERSION
	.align		4
        /*0030*/ 	.byte	0x03, 0x5f
        /*0032*/ 	.short	0x0101


	//----- nvinfo : EIATTR_VRC_CTA_INIT_COUNT
	.align		4
        /*0034*/ 	.byte	0x02, 0x4a
	.zero		1
	.zero		1


	//----- nvinfo : EIATTR_EXIT_INSTR_OFFSETS
	.align		4
        /*0038*/ 	.byte	0x04, 0x1c
        /*003a*/ 	.short	(.L_121 - .L_120)


	//   ....[0]....
.L_120:
        /*003c*/ 	.word	0x00000070


	//   ....[1]....
        /*0040*/ 	.word	0x00001770


	//----- nvinfo : EIATTR_CRS_STACK_SIZE
	.align		4
.L_121:
        /*0044*/ 	.byte	0x04, 0x1e
        /*0046*/ 	.short	(.L_123 - .L_122)
.L_122:
        /*0048*/ 	.word	0x00000000


	//----- nvinfo : EIATTR_CBANK_PARAM_SIZE
	.align		4
.L_123:
        /*004c*/ 	.byte	0x03, 0x19
        /*004e*/ 	.short	0x000c


	//----- nvinfo : EIATTR_PARAM_CBANK
	.align		4
        /*0050*/ 	.byte	0x04, 0x0a
        /*0052*/ 	.short	(.L_125 - .L_124)
	.align		4
.L_124:
        /*0054*/ 	.word	index@(.nv.constant0._Z14softmax_kernelPfi)
        /*0058*/ 	.short	0x0380
        /*005a*/ 	.short	0x000c


	//----- nvinfo : EIATTR_SW_WAR
	.align		4
.L_125:
        /*005c*/ 	.byte	0x04, 0x36
        /*005e*/ 	.short	(.L_127 - .L_126)
.L_126:
        /*0060*/ 	.word	0x00000008
.L_127:


//--------------------- .nv.info._Z11tanh_kernelPfi --------------------------
	.section	.nv.info._Z11tanh_kernelPfi,"",@"SHT_CUDA_INFO"
	.sectionflags	@""
	.align	4


	//----- nvinfo : EIATTR_CUDA_API_VERSION
	.align		4
        /*0000*/ 	.byte	0x04, 0x37
        /*0002*/ 	.short	(.L_129 - .L_128)
.L_128:
        /*0004*/ 	.word	0x00000082


	//----- nvinfo : EIATTR_KPARAM_INFO
	.align		4
.L_129:
        /*0008*/ 	.byte	0x04, 0x17
        /*000a*/ 	.short	(.L_131 - .L_130)
.L_130:
        /*000c*/ 	.word	0x00000000
        /*0010*/ 	.short	0x0001
        /*0012*/ 	.short	0x0008
        /*0014*/ 	.byte	0x00, 0xf0, 0x11, 0x00


	//----- nvinfo : EIATTR_KPARAM_INFO
	.align		4
.L_131:
        /*0018*/ 	.byte	0x04, 0x17
        /*001a*/ 	.short	(.L_133 - .L_132)
.L_132:
        /*001c*/ 	.word	0x00000000
        /*0020*/ 	.short	0x0000
        /*0022*/ 	.short	0x0000
        /*0024*/ 	.byte	0x00, 0xf5, 0x21, 0x00


	//----- nvinfo : EIATTR_SPARSE_MMA_MASK
	.align		4
.L_133:
        /*0028*/ 	.byte	0x03, 0x50
        /*002a*/ 	.short	0x0000


	//----- nvinfo : EIATTR_MAXREG_COUNT
	.align		4
        /*002c*/ 	.byte	0x03, 0x1b
        /*002e*/ 	.short	0x00ff


	//----- nvinfo : EIATTR_MERCURY_ISA_VERSION
	.align		4
        /*0030*/ 	.byte	0x03, 0x5f
        /*0032*/ 	.short	0x0101


	//----- nvinfo : EIATTR_VRC_CTA_INIT_COUNT
	.align		4
        /*0034*/ 	.byte	0x02, 0x4a
	.zero		1
	.zero		1


	//----- nvinfo : EIATTR_EXIT_INSTR_OFFSETS
	.align		4
        /*0038*/ 	.byte	0x04, 0x1c
        /*003a*/ 	.short	(.L_135 - .L_134)


	//   ....[0]....
.L_134:
        /*003c*/ 	.word	0x00000070


	//   ....[1]....
        /*0040*/ 	.word	0x000001e0


	//----- nvinfo : EIATTR_CBANK_PARAM_SIZE
	.align		4
.L_135:
        /*0044*/ 	.byte	0x03, 0x19
        /*0046*/ 	.short	0x000c


	//----- nvinfo : EIATTR_PARAM_CBANK
	.align		4
        /*0048*/ 	.byte	0x04, 0x0a
        /*004a*/ 	.short	(.L_137 - .L_136)
	.align		4
.L_136:
        /*004c*/ 	.word	index@(.nv.constant0._Z11tanh_kernelPfi)
        /*0050*/ 	.short	0x0380
        /*0052*/ 	.short	0x000c


	//----- nvinfo : EIATTR_SW_WAR
	.align		4
.L_137:
        /*0054*/ 	.byte	0x04, 0x36
        /*0056*/ 	.short	(.L_139 - .L_138)
.L_138:
        /*0058*/ 	.word	0x00000008
.L_139:


//--------------------- .nv.callgraph             --------------------------
	.section	.nv.callgraph,"",@"SHT_CUDA_CALLGRAPH"
	.align	4
	.sectionentsize	8
	.align		4
        /*0000*/ 	.word	0x00000000
	.align		4
        /*0004*/ 	.word	0xffffffff
	.align		4
        /*0008*/ 	.word	0x00000000
	.align		4
        /*000c*/ 	.word	0xfffffffe
	.align		4
        /*0010*/ 	.word	0x00000000
	.align		4
        /*0014*/ 	.word	0xfffffffd
	.align		4
        /*0018*/ 	.word	0x00000000
	.align		4
        /*001c*/ 	.word	0xfffffffc


//--------------------- .text._Z22fully_connected_kernelPfiS_iS_S_ --------------------------
	.section	.text._Z22fully_connected_kernelPfiS_iS_S_,"ax",@progbits
	.align	128
        .global         _Z22fully_connected_kernelPfiS_iS_S_
        .type           _Z22fully_connected_kernelPfiS_iS_S_,@function
        .size           _Z22fully_connected_kernelPfiS_iS_S_,(.L_x_45 - _Z22fully_connected_kernelPfiS_iS_S_)
        .other          _Z22fully_connected_kernelPfiS_iS_S_,@"STO_CUDA_ENTRY STV_DEFAULT"
_Z22fully_connected_kernelPfiS_iS_S_:
.text._Z22fully_connected_kernelPfiS_iS_S_:
[----:B------:R-:W-:Y:S01]  /*0000*/  LDC R1, c[0x0][0x37c] ;  /* 0x0000df00ff017b82 */ /* 0x000fe20000000800 */
[----:B------:R-:W0:Y:S07]  /*0010*/  S2R R0, SR_TID.X ;  /* 0x0000000000007919 */ /* 0x000e2e0000002100 */
[----:B------:R-:W0:Y:S01]  /*0020*/  S2UR UR4, SR_CTAID.X ;  /* 0x00000000000479c3 */ /* 0x000e220000002500 */
[----:B------:R-:W1:Y:S07]  /*0030*/  LDCU UR5, c[0x0][0x398] ;  /* 0x00007300ff0577ac */ /* 0x000e6e0008000800 */
[----:B------:R-:W0:Y:S02]  /*0040*/  LDC R3, c[0x0][0x360] ;  /* 0x0000d800ff037b82 */ /* 0x000e240000000800 */
[----:B0-----:R-:W-:-:S05]  /*0050*/  IMAD R0, R3, UR4, R0 ;  /* 0x0000000403007c24 */ /* 0x001fca000f8e0200 */
[----:B-1----:R-:W-:-:S13]  /*0060*/  ISETP.GE.AND P0, PT, R0, UR5, PT ;  /* 0x0000000500007c0c */ /* 0x002fda000bf06270 */
[----:B------:R-:W-:Y:S05]  /*0070*/  @P0 EXIT ;  /* 0x000000000000094d */ /* 0x000fea0003800000 */
[----:B------:R-:W0:Y:S01]  /*0080*/  LDCU UR8, c[0x0][0x388] ;  /* 0x00007100ff0877ac */ /* 0x000e220008000800 */
[----:B------:R-:W-:Y:S01]  /*0090*/  HFMA2 R15, -RZ, RZ, 0, 0 ;  /* 0x00000000ff0f7431 */ /* 0x000fe200000001ff */
[----:B------:R-:W1:Y:S01]  /*00a0*/  LDCU.64 UR12, c[0x0][0x358] ;  /* 0x00006b00ff0c77ac */ /* 0x000e620008000a00 */
[----:B0-----:R-:W-:-:S09]  /*00b0*/  UISETP.GE.AND UP0, UPT, UR8, 0x1, UPT ;  /* 0x000000010800788c */ /* 0x001fd2000bf06270 */
[----:B-1----:R-:W-:Y:S05]  /*00c0*/  BRA.U !UP0, `(.L_x_0) ;  /* 0x0000000908687547 */ /* 0x002fea000b800000 */
[----:B------:R-:W-:Y:S02]  /*00d0*/  UISETP.GE.U32.AND UP1, UPT, UR8, 0x10, UPT ;  /* 0x000000100800788c */ /* 0x000fe4000bf26070 */
[----:B------:R-:W-:Y:S01]  /*00e0*/  IMAD R7, R0, UR8, RZ ;  /* 0x0000000800077c24 */ /* 0x000fe2000f8e02ff */
[----:B------:R-:W-:Y:S01]  /*00f0*/  ULOP3.LUT UR9, UR8, 0xf, URZ, 0xc0, !UPT ;  /* 0x0000000f08097892 */ /* 0x000fe2000f8ec0ff */
[----:B------:R-:W-:Y:S02]  /*0100*/  MOV R15, RZ ;  /* 0x000000ff000f7202 */ /* 0x000fe40000000f00 */
[----:B------:R-:W-:Y:S01]  /*0110*/  MOV R8, RZ ;  /* 0x000000ff00087202 */ /* 0x000fe20000000f00 */
[----:B------:R-:W-:Y:S02]  /*0120*/  UISETP.NE.AND UP0, UPT, UR9, URZ, UPT ;  /* 0x000000ff0900728c */ /* 0x000fe4000bf05270 */
[----:B------:R-:W-:Y:S09]  /*0130*/  BRA.U !UP1, `(.L_x_1) ;  /* 0x0000000509187547 */ /* 0x000ff2000b800000 */
[----:B------:R-:W0:Y:S01]  /*0140*/  LDCU.64 UR6, c[0x0][0x380] ;  /* 0x00007000ff0677ac */ /* 0x000e220008000a00 */
[----:B------:R-:W-:Y:S02]  /*0150*/  MOV R15, RZ ;  /* 0x000000ff000f7202 */ /* 0x000fe40000000f00 */
[----:B------:R-:W-:Y:S01]  /*0160*/  MOV R6, R7 ;  /* 0x0000000700067202 */ /* 0x000fe20000000f00 */
[----:B------:R-:W1:Y:S01]  /*0170*/  LDCU.64 UR4, c[0x0][0x3a0] ;  /* 0x00007400ff0477ac */ /* 0x000e620008000a00 */
[----:B------:R-:W-:-:S04]  /*0180*/  ULOP3.LUT UR10, UR8, 0x7ffffff0, URZ, 0xc0, !UPT ;  /* 0x7ffffff0080a7892 */ /* 0x000fc8000f8ec0ff */
[----:B------:R-:W-:Y:S02]  /*0190*/  UIADD3 UR11, UPT, UPT, -UR10, URZ, URZ ;  /* 0x000000ff0a0b7290 */ /* 0x000fe4000fffe1ff */
[----:B------:R-:W-:Y:S01]  /*01a0*/  MOV R8, UR10 ;  /* 0x0000000a00087c02 */ /* 0x000fe20008000f00 */
[----:B0-----:R-:W-:-:S04]  /*01b0*/  UIADD3 UR6, UP1, UPT, UR6, 0x20, URZ ;  /* 0x0000002006067890 */ /* 0x001fc8000ff3e0ff */
[----:B------:R-:W-:Y:S02]  /*01c0*/  UIADD3.X UR7, UPT, UPT, URZ, UR7, URZ, UP1, !UPT ;  /* 0x00000007ff077290 */ /* 0x000fe40008ffe4ff */
[----:B-1----:R-:W-:Y:S01]  /*01d0*/  UIADD3 UR4, UP2, UPT, UR4, 0x20, URZ ;  /* 0x0000002004047890 */ /* 0x002fe2000ff5e0ff */
[----:B------:R-:W-:-:S03]  /*01e0*/  MOV R2, UR6 ;  /* 0x0000000600027c02 */ /* 0x000fc60008000f00 */
[----:B------:R-:W-:Y:S01]  /*01f0*/  MOV R3, UR7 ;  /* 0x0000000700037c02 */ /* 0x000fe20008000f00 */
[----:B------:R-:W-:-:S12]  /*0200*/  UIADD3.X UR5, UPT, UPT, URZ, UR5, URZ, UP2, !UPT ;  /* 0x00000005ff057290 */ /* 0x000fd800097fe4ff */
.L_x_2:
[----:B------:R-:W-:Y:S01]  /*0210*/  MOV R4, UR4 ;  /* 0x0000000400047c02 */ /* 0x000fe20008000f00 */
[----:B------:R-:W2:Y:S01]  /*0220*/  LDG.E R16, desc[UR12][R2.64+-0x20] ;  /* 0xffffe00c02107981 */ /* 0x000ea2000c1e1900 */
[----:B------:R-:W-:-:S03]  /*0230*/  MOV R5, UR5 ;  /* 0x0000000500057c02 */ /* 0x000fc60008000f00 */
[----:B------:R-:W3:Y:S01]  /*0240*/  LDG.E R18, desc[UR12][R2.64+-0x1c] ;  /* 0xffffe40c02127981 */ /* 0x000ee2000c1e1900 */
[----:B------:R-:W-:-:S03]  /*0250*/  IMAD.WIDE R4, R6, 0x4, R4 ;  /* 0x0000000406047825 */ /* 0x000fc600078e0204 */
[----:B------:R-:W4:Y:S04]  /*0260*/  LDG.E R19, desc[UR12][R2.64+-0x18] ;  /* 0xffffe80c02137981 */ /* 0x000f28000c1e1900 */
[----:B------:R-:W2:Y:S04]  /*0270*/  LDG.E R17, desc[UR12][R4.64+-0x20] ;  /* 0xffffe00c04117981 */ /* 0x000ea8000c1e1900 */
[----:B------:R-:W3:Y:S04]  /*0280*/  LDG.E R25, desc[UR12][R4.64+-0x1c] ;  /* 0xffffe40c04197981 */ /* 0x000ee8000c1e1900 */
[----:B------:R-:W4:Y:S04]  /*0290*/  LDG.E R20, desc[UR12][R4.64+-0x18] ;  /* 0xffffe80c04147981 */ /* 0x000f28000c1e1900 */
[----:B------:R-:W5:Y:S04]  /*02a0*/  LDG.E R22, desc[UR12][R2.64+-0x14] ;  /* 0xffffec0c02167981 */ /* 0x000f68000c1e1900 */
        /* <DEDUP_REMOVED lines=8> */
[----:B------:R-:W5:Y:S01]  /*0330*/  LDG.E R14, desc[UR12][R4.64+-0x4] ;  /* 0xfffffc0c040e7981 */ /* 0x000f62000c1e1900 */
[----:B--2---:R-:W-:-:S03]  /*0340*/  FFMA R17, R16, R17, R15 ;  /* 0x0000001110117223 */ /* 0x004fc6000000000f */
[----:B------:R-:W2:Y:S04]  /*0350*/  LDG.E R15, desc[UR12][R2.64] ;  /* 0x0000000c020f7981 */ /* 0x000ea8000c1e1900 */
[----:B------:R-:W2:Y:S01]  /*0360*/  LDG.E R16, desc[UR12][R4.64] ;  /* 0x0000000c04107981 */ /* 0x000ea2000c1e1900 */
[----:B---3--:R-:W-:-:S03]  /*0370*/  FFMA R26, R18, R25, R17 ;  /* 0x00000019121a7223 */ /* 0x008fc60000000011 */
[----:B------:R-:W3:Y:S01]  /*0380*/  LDG.E R17, desc[UR12][R2.64+0x4] ;  /* 0x0000040c02117981 */ /* 0x000ee2000c1e1900 */
[----:B----4-:R-:W-:-:S03]  /*0390*/  FFMA R25, R19, R20, R26 ;  /* 0x0000001413197223 */ /* 0x010fc6000000001a */
[----:B------:R-:W3:Y:S04]  /*03a0*/  LDG.E R18, desc[UR12][R4.64+0x4] ;  /* 0x0000040c04127981 */ /* 0x000ee8000c1e1900 */
[----:B------:R-:W4:Y:S01]  /*03b0*/  LDG.E R19, desc[UR12][R2.64+0x8] ;  /* 0x0000080c02137981 */ /* 0x000f22000c1e1900 */
[----:B-----5:R-:W-:-:S03]  /*03c0*/  FFMA R26, R22, R21, R25 ;  /* 0x00000015161a7223 */ /* 0x020fc60000000019 */
[----:B------:R-:W4:Y:S04]  /*03d0*/  LDG.E R20, desc[UR12][R4.64+0x8] ;  /* 0x0000080c04147981 */ /* 0x000f28000c1e1900 */
[----:B------:R-:W5:Y:S01]  /*03e0*/  LDG.E R21, desc[UR12][R2.64+0xc] ;  /* 0x00000c0c02157981 */ /* 0x000f62000c1e1900 */
[----:B------:R-:W-:-:S03]  /*03f0*/  FFMA R26, R23, R24, R26 ;  /* 0x00000018171a7223 */ /* 0x000fc6000000001a */
[----:B------:R-:W5:Y:S04]  /*0400*/  LDG.E R22, desc[UR12][R4.64+0xc] ;  /* 0x00000c0c04167981 */ /* 0x000f68000c1e1900 */
[----:B------:R-:W5:Y:S01]  /*0410*/  LDG.E R23, desc[UR12][R2.64+0x10] ;  /* 0x0000100c02177981 */ /* 0x000f62000c1e1900 */
[----:B------:R-:W-:-:S03]  /*0420*/  FFMA R26, R9, R10, R26 ;  /* 0x0000000a091a7223 */ /* 0x000fc6000000001a */
[----:B------:R-:W5:Y:S04]  /*0430*/  LDG.E R24, desc[UR12][R4.64+0x10] ;  /* 0x0000100c04187981 */ /* 0x000f68000c1e1900 */
[----:B------:R-:W5:Y:S01]  /*0440*/  LDG.E R9, desc[UR12][R2.64+0x14] ;  /* 0x0000140c02097981 */ /* 0x000f62000c1e1900 */
[----:B------:R-:W-:-:S03]  /*0450*/  FFMA R28, R11, R12, R26 ;  /* 0x0000000c0b1c7223 */ /* 0x000fc6000000001a */
[----:B------:R-:W5:Y:S04]  /*0460*/  LDG.E R10, desc[UR12][R4.64+0x14] ;  /* 0x0000140c040a7981 */ /* 0x000f68000c1e1900 */
[----:B------:R-:W5:Y:S04]  /*0470*/  LDG.E R12, desc[UR12][R2.64+0x18] ;  /* 0x0000180c020c7981 */ /* 0x000f68000c1e1900 */
[----:B------:R-:W5:Y:S04]  /*0480*/  LDG.E R11, desc[UR12][R4.64+0x18] ;  /* 0x0000180c040b7981 */ /* 0x000f68000c1e1900 */
[----:B------:R-:W5:Y:S04]  /*0490*/  LDG.E R26, desc[UR12][R4.64+0x1c] ;  /* 0x00001c0c041a7981 */ /* 0x000f68000c1e1900 */
[----:B------:R0:W5:Y:S01]  /*04a0*/  LDG.E R25, desc[UR12][R2.64+0x1c] ;  /* 0x00001c0c02197981 */ /* 0x000162000c1e1900 */
[----:B------:R-:W-:Y:S01]  /*04b0*/  FFMA R14, R13, R14, R28 ;  /* 0x0000000e0d0e7223 */ /* 0x000fe2000000001c */
[----:B------:R-:W-:-:S04]  /*04c0*/  UIADD3 UR11, UPT, UPT, UR11, 0x10, URZ ;  /* 0x000000100b0b7890 */ /* 0x000fc8000fffe0ff */
[----:B------:R-:W-:Y:S01]  /*04d0*/  UISETP.NE.AND UP1, UPT, UR11, URZ, UPT ;  /* 0x000000ff0b00728c */ /* 0x000fe2000bf25270 */
[----:B0-----:R-:W-:Y:S02]  /*04e0*/  IADD3 R2, P0, PT, R2, 0x40, RZ ;  /* 0x0000004002027810 */ /* 0x001fe40007f1e0ff */
[----:B------:R-:W-:Y:S02]  /*04f0*/  IADD3 R6, PT, PT, R6, 0x10, RZ ;  /* 0x0000001006067810 */ /* 0x000fe40007ffe0ff */
[----:B------:R-:W-:Y:S01]  /*0500*/  IADD3.X R3, PT, PT, RZ, R3, RZ, P0, !PT ;  /* 0x00000003ff037210 */ /* 0x000fe200007fe4ff */
[----:B--2---:R-:W-:-:S04]  /*0510*/  FFMA R14, R15, R16, R14 ;  /* 0x000000100f0e7223 */ /* 0x004fc8000000000e */
[----:B---3--:R-:W-:-:S04]  /*0520*/  FFMA R14, R17, R18, R14 ;  /* 0x00000012110e7223 */ /* 0x008fc8000000000e */
[----:B----4-:R-:W-:-:S04]  /*0530*/  FFMA R14, R19, R20, R14 ;  /* 0x00000014130e7223 */ /* 0x010fc8000000000e */
[----:B-----5:R-:W-:-:S04]  /*0540*/  FFMA R14, R21, R22, R14 ;  /* 0x00000016150e7223 */ /* 0x020fc8000000000e */
[----:B------:R-:W-:-:S04]  /*0550*/  FFMA R14, R23, R24, R14 ;  /* 0x00000018170e7223 */ /* 0x000fc8000000000e */
[----:B------:R-:W-:-:S04]  /*0560*/  FFMA R9, R9, R10, R14 ;  /* 0x0000000a09097223 */ /* 0x000fc8000000000e */
[----:B------:R-:W-:-:S04]  /*0570*/  FFMA R12, R12, R11, R9 ;  /* 0x0000000b0c0c7223 */ /* 0x000fc80000000009 */
[----:B------:R-:W-:Y:S01]  /*0580*/  FFMA R15, R25, R26, R12 ;  /* 0x0000001a190f7223 */ /* 0x000fe2000000000c */
[----:B------:R-:W-:Y:S06]  /*0590*/  BRA.U UP1, `(.L_x_2) ;  /* 0xfffffffd011c7547 */ /* 0x000fec000b83ffff */
.L_x_1:
[----:B------:R-:W-:Y:S05]  /*05a0*/  BRA.U !UP0, `(.L_x_0) ;  /* 0x0000000508307547 */ /* 0x000fea000b800000 */
[----:B------:R-:W-:Y:S02]  /*05b0*/  UISETP.GE.U32.AND UP0, UPT, UR9, 0x8, UPT ;  /* 0x000000080900788c */ /* 0x000fe4000bf06070 */
[----:B------:R-:W-:-:S04]  /*05c0*/  ULOP3.LUT UR5, UR8, 0x7, URZ, 0xc0, !UPT ;  /* 0x0000000708057892 */ /* 0x000fc8000f8ec0ff */
[----:B------:R-:W-:-:S03]  /*05d0*/  UISETP.NE.AND UP1, UPT, UR5, URZ, UPT ;  /* 0x000000ff0500728c */ /* 0x000fc6000bf25270 */
[----:B------:R-:W-:Y:S08]  /*05e0*/  BRA.U !UP0, `(.L_x_3) ;  /* 0x0000000108787547 */ /* 0x000ff0000b800000 */
[----:B------:R-:W0:Y:S01]  /*05f0*/  LDC.64 R2, c[0x0][0x3a0] ;  /* 0x0000e800ff027b82 */ /* 0x000e220000000a00 */
[----:B------:R-:W-:-:S07]  /*0600*/  IADD3 R9, PT, PT, R7, R8, RZ ;  /* 0x0000000807097210 */ /* 0x000fce0007ffe0ff */
[----:B------:R-:W1:Y:S01]  /*0610*/  LDC.64 R4, c[0x0][0x380] ;  /* 0x0000e000ff047b82 */ /* 0x000e620000000a00 */
[----:B0-----:R-:W-:-:S05]  /*0620*/  IMAD.WIDE R2, R9, 0x4, R2 ;  /* 0x0000000409027825 */ /* 0x001fca00078e0202 */
[----:B------:R-:W2:Y:S01]  /*0630*/  LDG.E R11, desc[UR12][R2.64] ;  /* 0x0000000c020b7981 */ /* 0x000ea2000c1e1900 */
[----:B-1----:R-:W-:-:S03]  /*0640*/  IMAD.WIDE.U32 R4, R8, 0x4, R4 ;  /* 0x0000000408047825 */ /* 0x002fc600078e0004 */
[----:B------:R-:W3:Y:S04]  /*0650*/  LDG.E R12, desc[UR12][R2.64+0x4] ;  /* 0x0000040c020c7981 */ /* 0x000ee8000c1e1900 */
[----:B------:R-:W2:Y:S04]  /*0660*/  LDG.E R10, desc[UR12][R4.64] ;  /* 0x0000000c040a7981 */ /* 0x000ea8000c1e1900 */
[----:B------:R-:W3:Y:S04]  /*0670*/  LDG.E R13, desc[UR12][R4.64+0x4] ;  /* 0x0000040c040d7981 */ /* 0x000ee8000c1e1900 */
[----:B------:R-:W4:Y:S04]  /*0680*/  LDG.E R14, desc[UR12][R2.64+0x8] ;  /* 0x0000080c020e7981 */ /* 0x000f28000c1e1900 */
        /* <DEDUP_REMOVED lines=11> */
[----:B------:R-:W-:Y:S01]  /*0740*/  IADD3 R8, PT, PT, R8, 0x8, RZ ;  /* 0x0000000808087810 */ /* 0x000fe20007ffe0ff */
[----:B--2---:R-:W-:-:S04]  /*0750*/  FFMA R10, R10, R11, R15 ;  /* 0x0000000b0a0a7223 */ /* 0x004fc8000000000f */
[----:B---3--:R-:W-:-:S04]  /*0760*/  FFMA R10, R13, R12, R10 ;  /* 0x0000000c0d0a7223 */ /* 0x008fc8000000000a */
[----:B----4-:R-:W-:-:S04]  /*0770*/  FFMA R10, R17, R14, R10 ;  /* 0x0000000e110a7223 */ /* 0x010fc8000000000a */
[----:B-----5:R-:W-:-:S04]  /*0780*/  FFMA R10, R19, R16, R10 ;  /* 0x00000010130a7223 */ /* 0x020fc8000000000a */
[----:B------:R-:W-:-:S04]  /*0790*/  FFMA R10, R21, R18, R10 ;  /* 0x00000012150a7223 */ /* 0x000fc8000000000a */
[----:B------:R-:W-:-:S04]  /*07a0*/  FFMA R23, R23, R20, R10 ;  /* 0x0000001417177223 */ /* 0x000fc8000000000a */
[----:B------:R-:W-:-:S04]  /*07b0*/  FFMA R6, R6, R9, R23 ;  /* 0x0000000906067223 */ /* 0x000fc80000000017 */
[----:B------:R-:W-:-:S07]  /*07c0*/  FFMA R15, R25, R22, R6 ;  /* 0x00000016190f7223 */ /* 0x000fce0000000006 */
.L_x_3:
        /* <DEDUP_REMOVED lines=17> */
[----:B------:R-:W5:Y:S01]  /*08e0*/  LDG.E R17, desc[UR12][R2.64+0xc] ;  /* 0x00000c0c02117981 */ /* 0x000f62000c1e1900 */
[----:B------:R-:W-:Y:S01]  /*08f0*/  IADD3 R8, PT, PT, R8, 0x4, RZ ;  /* 0x0000000408087810 */ /* 0x000fe20007ffe0ff */
[----:B--2---:R-:W-:-:S04]  /*0900*/  FFMA R6, R6, R9, R15 ;  /* 0x0000000906067223 */ /* 0x004fc8000000000f */
[----:B---3--:R-:W-:-:S04]  /*0910*/  FFMA R6, R11, R10, R6 ;  /* 0x0000000a0b067223 */ /* 0x008fc80000000006 */
[----:B----4-:R-:W-:-:S04]  /*0920*/  FFMA R6, R13, R12, R6 ;  /* 0x0000000c0d067223 */ /* 0x010fc80000000006 */
[----:B-----5:R-:W-:-:S07]  /*0930*/  FFMA R15, R17, R14, R6 ;  /* 0x0000000e110f7223 */ /* 0x020fce0000000006 */
.L_x_4:
[----:B------:R-:W-:Y:S05]  /*0940*/  BRA.U !UP1, `(.L_x_0) ;  /* 0x0000000109487547 */ /* 0x000fea000b800000 */
[----:B------:R-:W0:Y:S01]  /*0950*/  LDC.64 R2, c[0x0][0x380] ;  /* 0x0000e000ff027b82 */ /* 0x000e220000000a00 */
[----:B------:R-:W-:Y:S01]  /*0960*/  IADD3 R7, PT, PT, R7, R8, RZ ;  /* 0x0000000807077210 */ /* 0x000fe20007ffe0ff */
[----:B------:R-:W-:-:S06]  /*0970*/  UIADD3 UR4, UPT, UPT, -UR4, URZ, URZ ;  /* 0x000000ff04047290 */ /* 0x000fcc000fffe1ff */
[----:B------:R-:W1:Y:S01]  /*0980*/  LDC.64 R10, c[0x0][0x3a0] ;  /* 0x0000e800ff0a7b82 */ /* 0x000e620000000a00 */
[----:B0-----:R-:W-:-:S03]  /*0990*/  IMAD.WIDE.U32 R2, R8, 0x4, R2 ;  /* 0x0000000408027825 */ /* 0x001fc600078e0002 */
[----:B------:R-:W-:Y:S02]  /*09a0*/  MOV R6, R2 ;  /* 0x0000000200067202 */ /* 0x000fe40000000f00 */
[----:B------:R-:W-:-:S07]  /*09b0*/  MOV R5, R3 ;  /* 0x0000000300057202 */ /* 0x000fce0000000f00 */
.L_x_5:
[----:B-1----:R-:W-:Y:S01]  /*09c0*/  IMAD.WIDE R2, R7, 0x4, R10 ;  /* 0x0000000407027825 */ /* 0x002fe200078e020a */
[----:B------:R-:W-:-:S05]  /*09d0*/  MOV R4, R6 ;  /* 0x0000000600047202 */ /* 0x000fca0000000f00 */
[----:B------:R-:W2:Y:S04]  /*09e0*/  LDG.E R2, desc[UR12][R2.64] ;  /* 0x0000000c02027981 */ /* 0x000ea8000c1e1900 */
[----:B------:R0:W2:Y:S01]  /*09f0*/  LDG.E R4, desc[UR12][R4.64] ;  /* 0x0000000c04047981 */ /* 0x0000a2000c1e1900 */
[----:B------:R-:W-:Y:S01]  /*0a00*/  UIADD3 UR4, UPT, UPT, UR4, 0x1, URZ ;  /* 0x0000000104047890 */ /* 0x000fe2000fffe0ff */
[----:B------:R-:W-:Y:S02]  /*0a10*/  IADD3 R6, P0, PT, R6, 0x4, RZ ;  /* 0x0000000406067810 */ /* 0x000fe40007f1e0ff */
[----:B------:R-:W-:Y:S01]  /*0a20*/  IADD3 R7, PT, PT, R7, 0x1, RZ ;  /* 0x0000000107077810 */ /* 0x000fe20007ffe0ff */
[----:B------:R-:W-:Y:S01]  /*0a30*/  UISETP.NE.AND UP0, UPT, UR4, URZ, UPT ;  /* 0x000000ff0400728c */ /* 0x000fe2000bf05270 */
[----:B0-----:R-:W-:Y:S01]  /*0a40*/  IADD3.X R5, PT, PT, RZ, R5, RZ, P0, !PT ;  /* 0x00000005ff057210 */ /* 0x001fe200007fe4ff */
[----:B--2---:R-:W-:-:S07]  /*0a50*/  FFMA R15, R4, R2, R15 ;  /* 0x00000002040f7223 */ /* 0x004fce000000000f */
[----:B------:R-:W-:Y:S05]  /*0a60*/  BRA.U UP0, `(.L_x_5) ;  /* 0xfffffffd00d47547 */ /* 0x000fea000b83ffff */
.L_x_0:
[----:B------:R-:W0:Y:S08]  /*0a70*/  LDC.64 R2, c[0x0][0x3a8] ;  /* 0x0000ea00ff027b82 */ /* 0x000e300000000a00 */
[----:B------:R-:W1:Y:S01]  /*0a80*/  LDC.64 R4, c[0x0][0x390] ;  /* 0x0000e400ff047b82 */ /* 0x000e620000000a00 */
[----:B0-----:R-:W-:-:S06]  /*0a90*/  IMAD.WIDE R2, R0, 0x4, R2 ;  /* 0x0000000400027825 */ /* 0x001fcc00078e0202 */
[----:B------:R-:W2:Y:S01]  /*0aa0*/  LDG.E R2, desc[UR12][R2.64] ;  /* 0x0000000c02027981 */ /* 0x000ea2000c1e1900 */
[----:B-1----:R-:W-:-:S04]  /*0ab0*/  IMAD.WIDE R4, R0, 0x4, R4 ;  /* 0x0000000400047825 */ /* 0x002fc800078e0204 */
[----:B--2---:R-:W-:-:S05]  /*0ac0*/  FADD R15, R2, R15 ;  /* 0x0000000f020f7221 */ /* 0x004fca0000000000 */
[----:B------:R-:W-:Y:S01]  /*0ad0*/  STG.E desc[UR12][R4.64], R15 ;  /* 0x0000000f04007986 */ /* 0x000fe2000c10190c */
[----:B------:R-:W-:Y:S05]  /*0ae0*/  EXIT ;  /* 0x000000000000794d */ /* 0x000fea0003800000 */
.L_x_6:
[----:B------:R-:W-:-:S00]  /*0af0*/  BRA `(.L_x_6) ;  /* 0xfffffffc00fc7947 */ /* 0x000fc0000383ffff */
[----:B------:R-:W-:-:S00]  /*0b00*/  NOP ;  /* 0x0000000000007918 */ /* 0x000fc00000000000 */
[----:B------:R-:W-:-:S00]  /*0b10*/  NOP ;  /* 0x0000000000007918 */ /* 0x000fc00000000000 */
[----:B------:R-:W-:-:S00]  /*0b20*/  NOP ;  /* 0x0000000000007918 */ /* 0x000fc00000000000 */
[----:B------:R-:W-:-:S00]  /*0b30*/  NOP ;  /* 0x0000000000007918 */ /* 0x000fc00000000000 */
[----:B------:R-:W-:-:S00]  /*0b40*/  NOP ;  /* 0x0000000000007918 */ /* 0x000fc00000000000 */
[----:B------:R-:W-:-:S00]  /*0b50*/  NOP ;  /* 0x0000000000007918 */ /* 0x000fc00000000000 */
[----:B------:R-:W-:-:S00]  /*0b60*/  NOP ;  /* 0x0000000000007918 */ /* 0x000fc00000000000 */
[----:B------:R-:W-:-:S00]  /*0b70*/  NOP ;  /* 0x0000000000007918 */ /* 0x000fc00000000000 */
.L_x_45:


//--------------------- .text._Z14flatten_kernelPfiiS_ --------------------------
	.section	.text._Z14flatten_kernelPfiiS_,"ax",@progbits
	.align	128
        .global         _Z14flatten_kernelPfiiS_
        .type           _Z14flatten_kernelPfiiS_,@function
        .size           _Z14flatten_kernelPfiiS_,(.L_x_46 - _Z14flatten_kernelPfiiS_)
        .other          _Z14flatten_kernelPfiiS_,@"STO_CUDA_ENTRY STV_DEFAULT"
_Z14flatten_kernelPfiiS_:
.text._Z14flatten_kernelPfiiS_:
[----:B------:R-:W-:Y:S01]  /*0000*/  LDC R1, c[0x0][0x37c] ;  /* 0x0000df00ff017b82 */ /* 0x000fe20000000800 */
[----:B------:R-:W0:Y:S07]  /*0010*/  S2R R0, SR_TID.X ;  /* 0x0000000000007919 */ /* 0x000e2e0000002100 */
[----:B------:R-:W1:Y:S08]  /*0020*/  LDC.64 R2, c[0x0][0x388] ;  /* 0x0000e200ff027b82 */ /* 0x000e700000000a00 */
[----:B------:R-:W0:Y:S08]  /*0030*/  S2UR UR4, SR_CTAID.X ;  /* 0x00000000000479c3 */ /* 0x000e300000002500 */
[----:B------:R-:W0:Y:S01]  /*0040*/  LDC R5, c[0x0][0x360] ;  /* 0x0000d800ff057b82 */ /* 0x000e220000000800 */
[----:B-1----:R-:W-:-:S02]  /*0050*/  IMAD R2, R3, R2, RZ ;  /* 0x0000000203027224 */ /* 0x002fc400078e02ff */
[----:B0-----:R-:W-:Y:S02]  /*0060*/  IMAD R0, R5, UR4, R0 ;  /* 0x0000000405007c24 */ /* 0x001fe4000f8e0200 */
[----:B------:R-:W-:-:S05]  /*0070*/  IMAD R5, R2, R3, RZ ;  /* 0x0000000302057224 */ /* 0x000fca00078e02ff */
[----:B------:R-:W-:-:S13]  /*0080*/  ISETP.GE.AND P0, PT, R0, R5, PT ;  /* 0x000000050000720c */ /* 0x000fda0003f06270 */
[----:B------:R-:W-:Y:S05]  /*0090*/  @P0 EXIT ;  /* 0x000000000000094d */ /* 0x000fea0003800000 */
[----:B------:R-:W-:Y:S01]  /*00a0*/  IMAD R5, R3, R3, RZ ;  /* 0x0000000303057224 */ /* 0x000fe200078e02ff */
[----:B------:R-:W-:Y:S01]  /*00b0*/  IABS R8, R0 ;  /* 0x0000000000087213 */ /* 0x000fe20000000000 */
[----:B------:R-:W0:Y:S03]  /*00c0*/  LDCU.64 UR4, c[0x0][0x358] ;  /* 0x00006b00ff0477ac */ /* 0x000e260008000a00 */
[-C--:B------:R-:W-:Y:S02]  /*00d0*/  IABS R9, R5.reuse ;  /* 0x0000000500097213 */ /* 0x080fe40000000000 */
[----:B------:R-:W-:Y:S02]  /*00e0*/  IABS R10, R5 ;  /* 0x00000005000a7213 */ /* 0x000fe40000000000 */
[----:B------:R-:W1:Y:S08]  /*00f0*/  I2F.RP R2, R9 ;  /* 0x0000000900027306 */ /* 0x000e700000209400 */
[----:B-1----:R-:W1:Y:S02]  /*0100*/  MUFU.RCP R2, R2 ;  /* 0x0000000200027308 */ /* 0x002e640000001000 */
[----:B-1----:R-:W-:Y:S01]  /*0110*/  VIADD R6, R2, 0xffffffe ;  /* 0x0ffffffe02067836 */ /* 0x002fe20000000000 */
[----:B------:R-:W-:-:S05]  /*0120*/  IABS R2, R3 ;  /* 0x0000000300027213 */ /* 0x000fca0000000000 */
[----:B------:R1:W2:Y:S02]  /*0130*/  F2I.FTZ.U32.TRUNC.NTZ R7, R6 ;  /* 0x0000000600077305 */ /* 0x0002a4000021f000 */
[----:B-1----:R-:W-:Y:S02]  /*0140*/  HFMA2 R6, -RZ, RZ, 0, 0 ;  /* 0x00000000ff067431 */ /* 0x002fe400000001ff */
[----:B--2---:R-:W-:-:S04]  /*0150*/  IMAD.MOV R4, RZ, RZ, -R7 ;  /* 0x000000ffff047224 */ /* 0x004fc800078e0a07 */
[----:B------:R-:W-:-:S04]  /*0160*/  IMAD R11, R4, R9, RZ ;  /* 0x00000009040b7224 */ /* 0x000fc800078e02ff */
[----:B------:R-:W-:Y:S01]  /*0170*/  IMAD.HI.U32 R4, R7, R11, R6 ;  /* 0x0000000b07047227 */ /* 0x000fe200078e0006 */
[----:B------:R-:W-:Y:S02]  /*0180*/  IADD3 R6, PT, PT, RZ, -R10, RZ ;  /* 0x8000000aff067210 */ /* 0x000fe40007ffe0ff */
[----:B------:R-:W1:Y:S01]  /*0190*/  I2F.RP R10, R2 ;  /* 0x00000002000a7306 */ /* 0x000e620000209400 */
[----:B------:R-:W-:-:S04]  /*01a0*/  IMAD.MOV.U32 R7, RZ, RZ, R8 ;  /* 0x000000ffff077224 */ /* 0x000fc800078e0008 */
[----:B------:R-:W-:-:S04]  /*01b0*/  IMAD.HI.U32 R4, R4, R7, RZ ;  /* 0x0000000704047227 */ /* 0x000fc800078e00ff */
[----:B------:R-:W-:-:S05]  /*01c0*/  IMAD R6, R4, R6, R7 ;  /* 0x0000000604067224 */ /* 0x000fca00078e0207 */
[----:B------:R-:W-:Y:S01]  /*01d0*/  ISETP.GT.U32.AND P1, PT, R9, R6, PT ;  /* 0x000000060900720c */ /* 0x000fe20003f24070 */
[----:B-1----:R-:W1:-:S12]  /*01e0*/  MUFU.RCP R10, R10 ;  /* 0x0000000a000a7308 */ /* 0x002e580000001000 */
[----:B------:R-:W-:Y:S02]  /*01f0*/  @!P1 IMAD.IADD R6, R6, 0x1, -R9 ;  /* 0x0000000106069824 */ /* 0x000fe400078e0a09 */
[----:B------:R-:W-:Y:S01]  /*0200*/  @!P1 VIADD R4, R4, 0x1 ;  /* 0x0000000104049836 */ /* 0x000fe20000000000 */
[----:B------:R-:W-:Y:S02]  /*0210*/  ISETP.NE.AND P1, PT, R5, RZ, PT ;  /* 0x000000ff0500720c */ /* 0x000fe40003f25270 */
[----:B------:R-:W-:Y:S02]  /*0220*/  ISETP.GE.U32.AND P0, PT, R6, R9, PT ;  /* 0x000000090600720c */ /* 0x000fe40003f06070 */
[----:B------:R-:W-:Y:S02]  /*0230*/  LOP3.LUT R6, R0, R5, RZ, 0x3c, !PT ;  /* 0x0000000500067212 */ /* 0x000fe400078e3cff */
[----:B-1----:R-:W-:Y:S02]  /*0240*/  IADD3 R8, PT, PT, R10, 0xffffffe, RZ ;  /* 0x0ffffffe0a087810 */ /* 0x002fe40007ffe0ff */
[----:B------:R-:W-:-:S02]  /*0250*/  ISETP.GE.AND P2, PT, R6, RZ, PT ;  /* 0x000000ff0600720c */ /* 0x000fc40003f46270 */
[----:B------:R1:W2:Y:S05]  /*0260*/  F2I.FTZ.U32.TRUNC.NTZ R9, R8 ;  /* 0x0000000800097305 */ /* 0x0002aa000021f000 */
[----:B------:R-:W-:Y:S02]  /*0270*/  @P0 IADD3 R4, PT, PT, R4, 0x1, RZ ;  /* 0x0000000104040810 */ /* 0x000fe40007ffe0ff */
[----:B-1----:R-:W-:-:S04]  /*0280*/  MOV R8, RZ ;  /* 0x000000ff00087202 */ /* 0x002fc80000000f00 */
[----:B------:R-:W-:Y:S01]  /*0290*/  @!P2 IMAD.MOV R4, RZ, RZ, -R4 ;  /* 0x000000ffff04a224 */ /* 0x000fe200078e0a04 */
[----:B------:R-:W-:Y:S02]  /*02a0*/  @!P1 LOP3.LUT R4, RZ, R5, RZ, 0x33, !PT ;  /* 0x00000005ff049212 */ /* 0x000fe400078e33ff */
[----:B--2---:R-:W-:-:S03]  /*02b0*/  IADD3 R11, PT, PT, RZ, -R9, RZ ;  /* 0x80000009ff0b7210 */ /* 0x004fc60007ffe0ff */
[----:B------:R-:W-:-:S04]  /*02c0*/  IMAD.MOV R6, RZ, RZ, -R4 ;  /* 0x000000ffff067224 */ /* 0x000fc800078e0a04 */
[----:B------:R-:W-:Y:S02]  /*02d0*/  IMAD R6, R5, R6, R0 ;  /* 0x0000000605067224 */ /* 0x000fe400078e0200 */
[----:B------:R-:W-:-:S03]  /*02e0*/  IMAD R5, R11, R2, RZ ;  /* 0x000000020b057224 */ /* 0x000fc600078e02ff */
[----:B------:R-:W-:Y:S01]  /*02f0*/  IABS R10, R6 ;  /* 0x00000006000a7213 */ /* 0x000fe20000000000 */
[----:B------:R-:W-:Y:S01]  /*0300*/  IMAD.HI.U32 R8, R9, R5, R8 ;  /* 0x0000000509087227 */ /* 0x000fe200078e0008 */
[----:B------:R-:W-:-:S03]  /*0310*/  LOP3.LUT R6, R6, R3, RZ, 0x3c, !PT ;  /* 0x0000000306067212 */ /* 0x000fc600078e3cff */
[----:B------:R-:W-:Y:S01]  /*0320*/  IMAD.MOV.U32 R9, RZ, RZ, R10 ;  /* 0x000000ffff097224 */ /* 0x000fe200078e000a */
[----:B------:R-:W-:-:S03]  /*0330*/  ISETP.GE.AND P2, PT, R6, RZ, PT ;  /* 0x000000ff0600720c */ /* 0x000fc60003f46270 */
[----:B------:R-:W-:-:S04]  /*0340*/  IMAD.HI.U32 R5, R8, R9, RZ ;  /* 0x0000000908057227 */ /* 0x000fc800078e00ff */
[----:B------:R-:W-:Y:S01]  /*0350*/  IMAD.HI.U32 R8, R8, R7, RZ ;  /* 0x0000000708087227 */ /* 0x000fe200078e00ff */
[----:B------:R-:W-:-:S03]  /*0360*/  IADD3 R10, PT, PT, -R5, RZ, RZ ;  /* 0x000000ff050a7210 */ /* 0x000fc60007ffe1ff */
[----:B------:R-:W-:Y:S02]  /*0370*/  IMAD.MOV R8, RZ, RZ, -R8 ;  /* 0x000000ffff087224 */ /* 0x000fe400078e0a08 */
[C---:B------:R-:W-:Y:S02]  /*0380*/  IMAD R9, R2.reuse, R10, R9 ;  /* 0x0000000a02097224 */ /* 0x040fe400078e0209 */
[C---:B------:R-:W-:Y:S02]  /*0390*/  IMAD R11, R2.reuse, R8, R7 ;  /* 0x00000008020b7224 */ /* 0x040fe400078e0207 */
[----:B------:R-:W1:Y:S01]  /*03a0*/  LDC.64 R6, c[0x0][0x380] ;  /* 0x0000e000ff067b82 */ /* 0x000e620000000a00 */
[C---:B------:R-:W-:Y:S02]  /*03b0*/  ISETP.GT.U32.AND P3, PT, R2.reuse, R9, PT ;  /* 0x000000090200720c */ /* 0x040fe40003f64070 */
[----:B------:R-:W-:-:S11]  /*03c0*/  ISETP.GT.U32.AND P0, PT, R2, R11, PT ;  /* 0x0000000b0200720c */ /* 0x000fd60003f04070 */
[-C--:B------:R-:W-:Y:S02]  /*03d0*/  @!P3 IADD3 R9, PT, PT, R9, -R2.reuse, RZ ;  /* 0x800000020909b210 */ /* 0x080fe40007ffe0ff */
[----:B------:R-:W-:Y:S01]  /*03e0*/  @!P0 IMAD.IADD R11, R11, 0x1, -R2 ;  /* 0x000000010b0b8824 */ /* 0x000fe200078e0a02 */
[----:B------:R-:W-:Y:S02]  /*03f0*/  @!P3 IADD3 R5, PT, PT, R5, 0x1, RZ ;  /* 0x000000010505b810 */ /* 0x000fe40007ffe0ff */
[----:B------:R-:W-:Y:S02]  /*0400*/  ISETP.GE.U32.AND P0, PT, R9, R2, PT ;  /* 0x000000020900720c */ /* 0x000fe40003f06070 */
[----:B------:R-:W-:Y:S02]  /*0410*/  ISETP.GT.U32.AND P1, PT, R2, R11, PT ;  /* 0x0000000b0200720c */ /* 0x000fe40003f24070 */
[----:B------:R-:W-:-:S09]  /*0420*/  ISETP.GE.AND P3, PT, R0, RZ, PT ;  /* 0x000000ff0000720c */ /* 0x000fd20003f66270 */
[----:B------:R-:W-:Y:S01]  /*0430*/  @P0 VIADD R5, R5, 0x1 ;  /* 0x0000000105050836 */ /* 0x000fe20000000000 */
[----:B------:R-:W-:Y:S02]  /*0440*/  ISETP.NE.AND P0, PT, R3, RZ, PT ;  /* 0x000000ff0300720c */ /* 0x000fe40003f05270 */
[----:B------:R-:W-:Y:S01]  /*0450*/  @!P1 IADD3 R11, PT, PT, R11, -R2, RZ ;  /* 0x800000020b0b9210 */ /* 0x000fe20007ffe0ff */
[----:B------:R-:W-:Y:S01]  /*0460*/  @!P2 IMAD.MOV R5, RZ, RZ, -R5 ;  /* 0x000000ffff05a224 */ /* 0x000fe200078e0a05 */
[----:B------:R-:W-:Y:S02]  /*0470*/  LOP3.LUT R2, RZ, R3, RZ, 0x33, !PT ;  /* 0x00000003ff027212 */ /* 0x000fe400078e33ff */
[----:B------:R-:W-:Y:S02]  /*0480*/  @!P3 IADD3 R11, PT, PT, -R11, RZ, RZ ;  /* 0x000000ff0b0bb210 */ /* 0x000fe40007ffe1ff */
[C---:B------:R-:W-:Y:S02]  /*0490*/  SEL R5, R2.reuse, R5, !P0 ;  /* 0x0000000502057207 */ /* 0x040fe40004000000 */
[----:B------:R-:W-:-:S03]  /*04a0*/  SEL R2, R2, R11, !P0 ;  /* 0x0000000b02027207 */ /* 0x000fc60004000000 */
[----:B------:R-:W-:-:S04]  /*04b0*/  IMAD R4, R4, R3, R5 ;  /* 0x0000000304047224 */ /* 0x000fc800078e0205 */
[----:B------:R-:W-:Y:S02]  /*04c0*/  IMAD R3, R4, R3, R2 ;  /* 0x0000000304037224 */ /* 0x000fe400078e0202 */
[----:B------:R-:W2:Y:S02]  /*04d0*/  LDC.64 R4, c[0x0][0x390] ;  /* 0x0000e400ff047b82 */ /* 0x000ea40000000a00 */
[----:B-1----:R-:W-:-:S06]  /*04e0*/  IMAD.WIDE R2, R3, 0x4, R6 ;  /* 0x0000000403027825 */ /* 0x002fcc00078e0206 */
[----:B0-----:R-:W3:Y:S01]  /*04f0*/  LDG.E R3, desc[UR4][R2.64] ;  /* 0x0000000402037981 */ /* 0x001ee2000c1e1900 */
[----:B--2---:R-:W-:-:S05]  /*0500*/  IMAD.WIDE R4, R0, 0x4, R4 ;  /* 0x0000000400047825 */ /* 0x004fca00078e0204 */
[----:B---3--:R-:W-:Y:S01]  /*0510*/  STG.E desc[UR4][R4.64], R3 ;  /* 0x0000000304007986 */ /* 0x008fe2000c101904 */
[----:B------:R-:W-:Y:S05]  /*0520*/  EXIT ;  /* 0x000000000000794d */ /* 0x000fea0003800000 */
.L_x_7:
        /* <DEDUP_REMOVED lines=13> */
.L_x_46:


//--------------------- .text._Z18subsample2D_kernelPfiS_i --------------------------
	.section	.text._Z18subsample2D_kernelPfiS_i,"ax",@progbits
	.align	128
        .global         _Z18subsample2D_kernelPfiS_i
        .type           _Z18subsample2D_kernelPfiS_i,@function
        .size           _Z18subsample2D_kernelPfiS_i,(.L_x_47 - _Z18subsample2D_kernelPfiS_i)
        .other          _Z18subsample2D_kernelPfiS_i,@"STO_CUDA_ENTRY STV_DEFAULT"
_Z18subsample2D_kernelPfiS_i:
.text._Z18subsample2D_kernelPfiS_i:
[----:B------:R-:W-:Y:S01]  /*0000*/  LDC R1, c[0x0][0x37c] ;  /* 0x0000df00ff017b82 */ /* 0x000fe20000000800 */
[----:B------:R-:W0:Y:S07]  /*0010*/  S2R R17, SR_TID.X ;  /* 0x0000000000117919 */ /* 0x000e2e0000002100 */
[----:B------:R-:W0:Y:S08]  /*0020*/  S2UR UR6, SR_CTAID.Y ;  /* 0x00000000000679c3 */ /* 0x000e300000002600 */
[----:B------:R-:W1:Y:S01]  /*0030*/  LDC R10, c[0x0][0x398] ;  /* 0x0000e600ff0a7b82 */ /* 0x000e620000000800 */
[----:B0-----:R-:W-:-:S04]  /*0040*/  VIMNMX R0, PT, PT, R17, UR6, !PT ;  /* 0x0000000611007c48 */ /* 0x001fc8000ffe0100 */
[----:B-1----:R-:W-:-:S13]  /*0050*/  ISETP.GE.AND P0, PT, R0, R10, PT ;  /* 0x0000000a0000720c */ /* 0x002fda0003f06270 */
[----:B------:R-:W-:Y:S05]  /*0060*/  @P0 EXIT ;  /* 0x000000000000094d */ /* 0x000fea0003800000 */
[----:B------:R-:W0:Y:S01]  /*0070*/  S2R R15, SR_CTAID.Z ;  /* 0x00000000000f7919 */ /* 0x000e220000002700 */
[----:B------:R-:W1:Y:S01]  /*0080*/  LDC R9, c[0x0][0x388] ;  /* 0x0000e200ff097b82 */ /* 0x000e620000000800 */
[----:B------:R-:W-:Y:S01]  /*0090*/  USHF.L.U32 UR4, UR6, 0x1, URZ ;  /* 0x0000000106047899 */ /* 0x000fe200080006ff */
[----:B------:R-:W-:Y:S01]  /*00a0*/  SHF.L.U32 R0, R17, 0x1, RZ ;  /* 0x0000000111007819 */ /* 0x000fe200000006ff */
[----:B------:R-:W2:Y:S03]  /*00b0*/  LDCU.64 UR8, c[0x0][0x358] ;  /* 0x00006b00ff0877ac */ /* 0x000ea60008000a00 */
[C---:B------:R-:W-:Y:S01]  /*00c0*/  IADD3 R6, PT, PT, R0.reuse, 0x1, RZ ;  /* 0x0000000100067810 */ /* 0x040fe20007ffe0ff */
[----:B------:R-:W-:Y:S01]  /*00d0*/  UIADD3 UR5, UPT, UPT, UR4, 0x1, URZ ;  /* 0x0000000104057890 */ /* 0x000fe2000fffe0ff */
[----:B------:R-:W3:Y:S01]  /*00e0*/  LDC.64 R2, c[0x0][0x380] ;  /* 0x0000e000ff027b82 */ /* 0x000ee20000000a00 */
[----:B------:R-:W-:-:S02]  /*00f0*/  VIMNMX R4, PT, PT, R0, UR4, !PT ;  /* 0x0000000400047c48 */ /* 0x000fc4000ffe0100 */
[----:B------:R-:W-:Y:S02]  /*0100*/  VIMNMX R5, PT, PT, R6, UR4, !PT ;  /* 0x0000000406057c48 */ /* 0x000fe4000ffe0100 */
[----:B------:R-:W-:Y:S02]  /*0110*/  VIMNMX R7, PT, PT, R0, UR5, !PT ;  /* 0x0000000500077c48 */ /* 0x000fe4000ffe0100 */
[-C--:B-1----:R-:W-:Y:S02]  /*0120*/  ISETP.GE.AND P0, PT, R4, R9.reuse, PT ;  /* 0x000000090400720c */ /* 0x082fe40003f06270 */
[-C--:B------:R-:W-:Y:S02]  /*0130*/  ISETP.GE.AND P1, PT, R5, R9.reuse, PT ;  /* 0x000000090500720c */ /* 0x080fe40003f26270 */
[-C--:B------:R-:W-:Y:S01]  /*0140*/  ISETP.GE.AND P2, PT, R7, R9.reuse, PT ;  /* 0x000000090700720c */ /* 0x080fe20003f46270 */
[CC--:B0-----:R-:W-:Y:S02]  /*0150*/  IMAD R4, R15.reuse, R9.reuse, R0 ;  /* 0x000000090f047224 */ /* 0x0c1fe400078e0200 */
[-C--:B------:R-:W-:Y:S01]  /*0160*/  IMAD R0, R15, R9.reuse, R6 ;  /* 0x000000090f007224 */ /* 0x080fe200078e0206 */
[----:B------:R-:W-:Y:S01]  /*0170*/  VIMNMX R6, PT, PT, R6, UR5, !PT ;  /* 0x0000000506067c48 */ /* 0x000fe2000ffe0100 */
[----:B------:R-:W-:-:S02]  /*0180*/  IMAD R5, R4, R9, UR4 ;  /* 0x0000000404057e24 */ /* 0x000fc4000f8e0209 */
[-C--:B------:R-:W-:Y:S01]  /*0190*/  IMAD R7, R0, R9.reuse, UR4 ;  /* 0x0000000400077e24 */ /* 0x080fe2000f8e0209 */
[----:B------:R-:W-:Y:S01]  /*01a0*/  ISETP.GE.AND P3, PT, R6, R9, PT ;  /* 0x000000090600720c */ /* 0x000fe20003f66270 */
[----:B---3--:R-:W-:-:S04]  /*01b0*/  IMAD.WIDE R4, R5, 0x4, R2 ;  /* 0x0000000405047825 */ /* 0x008fc800078e0202 */
[----:B------:R-:W-:Y:S01]  /*01c0*/  IMAD.WIDE R2, R7, 0x4, R2 ;  /* 0x0000000407027825 */ /* 0x000fe200078e0202 */
[----:B--2---:R-:W2:Y:S01]  /*01d0*/  @!P0 LDG.E R8, desc[UR8][R4.64] ;  /* 0x0000000804088981 */ /* 0x004ea2000c1e1900 */
[----:B------:R-:W0:Y:S03]  /*01e0*/  LDC.64 R6, c[0x0][0x390] ;  /* 0x0000e400ff067b82 */ /* 0x000e260000000a00 */
[----:B------:R-:W3:Y:S04]  /*01f0*/  @!P1 LDG.E R9, desc[UR8][R2.64] ;  /* 0x0000000802099981 */ /* 0x000ee8000c1e1900 */
[----:B------:R-:W4:Y:S04]  /*0200*/  @!P2 LDG.E R11, desc[UR8][R4.64+0x4] ;  /* 0x00000408040ba981 */ /* 0x000f28000c1e1900 */
[----:B------:R-:W5:Y:S01]  /*0210*/  @!P3 LDG.E R13, desc[UR8][R2.64+0x4] ;  /* 0x00000408020db981 */ /* 0x000f62000c1e1900 */
[----:B------:R-:W-:-:S02]  /*0220*/  HFMA2 R0, -RZ, RZ, 0, 0 ;  /* 0x00000000ff007431 */ /* 0x000fc400000001ff */
[----:B--2---:R-:W-:Y:S01]  /*0230*/  @!P0 FADD R0, RZ, R8 ;  /* 0x00000008ff008221 */ /* 0x004fe20000000000 */
[----:B------:R-:W-:-:S03]  /*0240*/  IMAD R8, R15, R10, UR6 ;  /* 0x000000060f087e24 */ /* 0x000fc6000f8e020a */
[----:B---3--:R-:W-:Y:S01]  /*0250*/  @!P1 FADD R0, R0, R9 ;  /* 0x0000000900009221 */ /* 0x008fe20000000000 */
[----:B------:R-:W-:-:S03]  /*0260*/  IMAD R9, R8, R10, R17 ;  /* 0x0000000a08097224 */ /* 0x000fc600078e0211 */
[----:B----4-:R-:W-:Y:S01]  /*0270*/  @!P2 FADD R0, R0, R11 ;  /* 0x0000000b0000a221 */ /* 0x010fe20000000000 */
[----:B0-----:R-:W-:-:S04]  /*0280*/  IMAD.WIDE R6, R9, 0x4, R6 ;  /* 0x0000000409067825 */ /* 0x001fc800078e0206 */
[----:B-----5:R-:W-:-:S04]  /*0290*/  @!P3 FADD R0, R0, R13 ;  /* 0x0000000d0000b221 */ /* 0x020fc80000000000 */
[----:B------:R-:W-:-:S05]  /*02a0*/  FMUL R5, R0, 0.25 ;  /* 0x3e80000000057820 */ /* 0x000fca0000400000 */
[----:B------:R-:W-:Y:S01]  /*02b0*/  STG.E desc[UR8][R6.64], R5 ;  /* 0x0000000506007986 */ /* 0x000fe2000c101908 */
[----:B------:R-:W-:Y:S05]  /*02c0*/  EXIT ;  /* 0x000000000000794d */ /* 0x000fea0003800000 */
.L_x_8:
        /* <DEDUP_REMOVED lines=11> */
.L_x_47:


//--------------------- .text._Z20convolution2D_kernelPfiS_iiS_S_ --------------------------
	.section	.text._Z20convolution2D_kernelPfiS_iiS_S_,"ax",@progbits
	.align	128
        .global         _Z20convolution2D_kernelPfiS_iiS_S_
        .type           _Z20convolution2D_kernelPfiS_iiS_S_,@function
        .size           _Z20convolution2D_kernelPfiS_iiS_S_,(.L_x_48 - _Z20convolution2D_kernelPfiS_iiS_S_)
        .other          _Z20convolution2D_kernelPfiS_iiS_S_,@"STO_CUDA_ENTRY STV_DEFAULT"
_Z20convolution2D_kernelPfiS_iiS_S_:
.text._Z20convolution2D_kernelPfiS_iiS_S_:
[----:B------:R-:W-:Y:S01]  /*0000*/  LDC R1, c[0x0][0x37c] ;  /* 0x0000df00ff017b82 */ /* 0x000fe20000000800 */
[----:B------:R-:W0:Y:S07]  /*0010*/  S2R R6, SR_TID.X ;  /* 0x0000000000067919 */ /* 0x000e2e0000002100 */
[----:B------:R-:W0:Y:S01]  /*0020*/  LDC R3, c[0x0][0x360] ;  /* 0x0000d800ff037b82 */ /* 0x000e220000000800 */
[----:B------:R-:W1:Y:S01]  /*0030*/  LDCU UR6, c[0x0][0x398] ;  /* 0x00007300ff0677ac */ /* 0x000e620008000800 */
[----:B------:R-:W2:Y:S06]  /*0040*/  S2R R5, SR_TID.Y ;  /* 0x0000000000057919 */ /* 0x000eac0000002200 */
[----:B------:R-:W0:Y:S08]  /*0050*/  S2UR UR4, SR_CTAID.X ;  /* 0x00000000000479c3 */ /* 0x000e300000002500 */
[----:B------:R-:W2:Y:S08]  /*0060*/  S2UR UR5, SR_CTAID.Y ;  /* 0x00000000000579c3 */ /* 0x000eb00000002600 */
[----:B------:R-:W2:Y:S01]  /*0070*/  LDC R0, c[0x0][0x364] ;  /* 0x0000d900ff007b82 */ /* 0x000ea20000000800 */
[----:B0-----:R-:W-:-:S02]  /*0080*/  IMAD R6, R3, UR4, R6 ;  /* 0x0000000403067c24 */ /* 0x001fc4000f8e0206 */
[----:B--2---:R-:W-:-:S05]  /*0090*/  IMAD R5, R0, UR5, R5 ;  /* 0x0000000500057c24 */ /* 0x004fca000f8e0205 */
[----:B------:R-:W-:-:S04]  /*00a0*/  VIMNMX R0, PT, PT, R6, R5, !PT ;  /* 0x0000000506007248 */ /* 0x000fc80007fe0100 */
[----:B-1----:R-:W-:-:S13]  /*00b0*/  ISETP.GE.AND P0, PT, R0, UR6, PT ;  /* 0x0000000600007c0c */ /* 0x002fda000bf06270 */
[----:B------:R-:W-:Y:S05]  /*00c0*/  @P0 EXIT ;  /* 0x000000000000094d */ /* 0x000fea0003800000 */
[----:B------:R-:W0:Y:S01]  /*00d0*/  LDCU UR6, c[0x0][0x39c] ;  /* 0x00007380ff0677ac */ /* 0x000e220008000800 */
[----:B------:R-:W1:Y:S01]  /*00e0*/  S2R R4, SR_CTAID.Z ;  /* 0x0000000000047919 */ /* 0x000e620000002700 */
[----:B------:R-:W-:Y:S01]  /*00f0*/  HFMA2 R3, -RZ, RZ, 0, 0 ;  /* 0x00000000ff037431 */ /* 0x000fe200000001ff */
[----:B------:R-:W2:Y:S01]  /*0100*/  LDCU.64 UR10, c[0x0][0x358] ;  /* 0x00006b00ff0a77ac */ /* 0x000ea20008000a00 */
[----:B0-----:R-:W-:-:S09]  /*0110*/  UISETP.GE.AND UP0, UPT, UR6, 0x1, UPT ;  /* 0x000000010600788c */ /* 0x001fd2000bf06270 */
[----:B--2---:R-:W-:Y:S05]  /*0120*/  BRA.U !UP0, `(.L_x_9) ;  /* 0x0000000908f07547 */ /* 0x004fea000b800000 */
[----:B------:R-:W-:Y:S01]  /*0130*/  ULOP3.LUT UR7, UR6, 0x7, URZ, 0xc0, !UPT ;  /* 0x0000000706077892 */ /* 0x000fe2000f8ec0ff */
[----:B------:R-:W-:Y:S01]  /*0140*/  MOV R3, RZ ;  /* 0x000000ff00037202 */ /* 0x000fe20000000f00 */
[----:B------:R-:W-:Y:S02]  /*0150*/  ULOP3.LUT UR8, UR6, 0x3, URZ, 0xc0, !UPT ;  /* 0x0000000306087892 */ /* 0x000fe4000f8ec0ff */
[----:B------:R-:W-:Y:S02]  /*0160*/  UIADD3 UR4, UPT, UPT, UR7, -0x1, URZ ;  /* 0xffffffff07047890 */ /* 0x000fe4000fffe0ff */
[----:B------:R-:W-:Y:S02]  /*0170*/  ULOP3.LUT UR6, UR6, 0x7ffffff8, URZ, 0xc0, !UPT ;  /* 0x7ffffff806067892 */ /* 0x000fe4000f8ec0ff */
[----:B------:R-:W-:-:S03]  /*0180*/  UISETP.GE.U32.AND UP0, UPT, UR4, 0x3, UPT ;  /* 0x000000030400788c */ /* 0x000fc6000bf06070 */
[----:B------:R-:W-:-:S08]  /*0190*/  UMOV UR4, URZ ;  /* 0x000000ff00047c82 */ /* 0x000fd00008000000 */
.L_x_16:
[----:B------:R-:W0:Y:S01]  /*01a0*/  LDCU UR5, c[0x0][0x39c] ;  /* 0x00007380ff0577ac */ /* 0x000e220008000800 */
[----:B------:R-:W-:Y:S02]  /*01b0*/  IADD3 R2, PT, PT, R6, UR4, RZ ;  /* 0x0000000406027c10 */ /* 0x000fe4000fffe0ff */
[----:B0-----:R-:W-:Y:S01]  /*01c0*/  MOV R27, UR5 ;  /* 0x00000005001b7c02 */ /* 0x001fe20008000f00 */
[----:B------:R-:W-:-:S03]  /*01d0*/  UMOV UR5, URZ ;  /* 0x000000ff00057c82 */ /* 0x000fc60008000000 */
[----:B------:R-:W-:Y:S01]  /*01e0*/  ISETP.GE.U32.AND P1, PT, R27, 0x8, PT ;  /* 0x000000081b00780c */ /* 0x000fe20003f26070 */
[----:B-1----:R-:W-:Y:S01]  /*01f0*/  IMAD R0, R4, R27, UR4 ;  /* 0x0000000404007e24 */ /* 0x002fe2000f8e021b */
[----:B------:R-:W-:-:S06]  /*0200*/  UIADD3 UR4, UPT, UPT, UR4, 0x1, URZ ;  /* 0x0000000104047890 */ /* 0x000fcc000fffe0ff */
[----:B------:R-:W-:-:S05]  /*0210*/  ISETP.NE.AND P0, PT, R27, UR4, PT ;  /* 0x000000041b007c0c */ /* 0x000fca000bf05270 */
[----:B------:R-:W-:Y:S08]  /*0220*/  @!P1 BRA `(.L_x_10) ;  /* 0x0000000400489947 */ /* 0x000ff00003800000 */
[----:B------:R-:W0:Y:S01]  /*0230*/  LDC R27, c[0x0][0x39c] ;  /* 0x0000e700ff1b7b82 */ /* 0x000e220000000800 */
[----:B------:R-:W1:Y:S01]  /*0240*/  LDCU UR9, c[0x0][0x388] ;  /* 0x00007100ff0977ac */ /* 0x000e620008000800 */
[----:B------:R-:W-:-:S06]  /*0250*/  UMOV UR5, URZ ;  /* 0x000000ff00057c82 */ /* 0x000fcc0008000000 */
[----:B------:R-:W2:Y:S02]  /*0260*/  LDC.64 R8, c[0x0][0x3a0] ;  /* 0x0000e800ff087b82 */ /* 0x000ea40000000a00 */
.L_x_11:
[----:B------:R-:W-:Y:S01]  /*0270*/  IADD3 R25, PT, PT, R5, UR5, RZ ;  /* 0x0000000505197c10 */ /* 0x000fe2000fffe0ff */
[----:B0-----:R-:W-:-:S03]  /*0280*/  IMAD R11, R0, R27, UR5 ;  /* 0x00000005000b7e24 */ /* 0x001fc6000f8e021b */
[C---:B------:R-:W-:Y:S01]  /*0290*/  VIMNMX R7, PT, PT, R2.reuse, R25, !PT ;  /* 0x0000001902077248 */ /* 0x040fe20007fe0100 */
[----:B--2---:R-:W-:Y:S01]  /*02a0*/  IMAD.WIDE R10, R11, 0x4, R8 ;  /* 0x000000040b0a7825 */ /* 0x004fe200078e0208 */
[----:B------:R-:W-:Y:S02]  /*02b0*/  IADD3 R23, PT, PT, R25, 0x1, RZ ;  /* 0x0000000119177810 */ /* 0x000fe40007ffe0ff */
[----:B-1----:R-:W-:Y:S02]  /*02c0*/  ISETP.GE.AND P4, PT, R7, UR9, PT ;  /* 0x0000000907007c0c */ /* 0x002fe4000bf86270 */
[----:B------:R-:W-:-:S04]  /*02d0*/  VIMNMX R7, PT, PT, R2, R23, !PT ;  /* 0x0000001702077248 */ /* 0x000fc80007fe0100 */
[----:B------:R-:W-:-:S07]  /*02e0*/  ISETP.GE.AND P5, PT, R7, UR9, PT ;  /* 0x0000000907007c0c */ /* 0x000fce000bfa6270 */
[----:B------:R-:W0:Y:S01]  /*02f0*/  @!P4 LDC.64 R14, c[0x0][0x380] ;  /* 0x0000e000ff0ecb82 */ /* 0x000e220000000a00 */
[--C-:B------:R-:W-:Y:S01]  /*0300*/  @!P4 IMAD R7, R25, UR9, R2.reuse ;  /* 0x000000091907cc24 */ /* 0x100fe2000f8e0202 */
[----:B------:R-:W2:Y:S04]  /*0310*/  @!P4 LDG.E R16, desc[UR10][R10.64] ;  /* 0x0000000a0a10c981 */ /* 0x000ea8000c1e1900 */
[----:B------:R-:W-:Y:S01]  /*0320*/  @!P5 IMAD R23, R23, UR9, R2 ;  /* 0x000000091717dc24 */ /* 0x000fe2000f8e0202 */
[----:B------:R-:W3:Y:S01]  /*0330*/  @!P5 LDG.E R18, desc[UR10][R10.64+0x4] ;  /* 0x0000040a0a12d981 */ /* 0x000ee2000c1e1900 */
[----:B------:R-:W1:Y:S01]  /*0340*/  @!P5 LDC.64 R12, c[0x0][0x380] ;  /* 0x0000e000ff0cdb82 */ /* 0x000e620000000a00 */
[----:B0-----:R-:W-:-:S06]  /*0350*/  @!P4 IMAD.WIDE R14, R7, 0x4, R14 ;  /* 0x00000004070ec825 */ /* 0x001fcc00078e020e */
[----:B------:R-:W2:Y:S01]  /*0360*/  @!P4 LDG.E R14, desc[UR10][R14.64] ;  /* 0x0000000a0e0ec981 */ /* 0x000ea2000c1e1900 */
[----:B-1----:R-:W-:-:S05]  /*0370*/  @!P5 IMAD.WIDE R22, R23, 0x4, R12 ;  /* 0x000000041716d825 */ /* 0x002fca00078e020c */
[----:B------:R0:W3:Y:S01]  /*0380*/  @!P5 LDG.E R12, desc[UR10][R22.64] ;  /* 0x0000000a160cd981 */ /* 0x0000e2000c1e1900 */
[C---:B------:R-:W-:Y:S02]  /*0390*/  IADD3 R17, PT, PT, R25.reuse, 0x2, RZ ;  /* 0x0000000219117810 */ /* 0x040fe40007ffe0ff */
[C---:B------:R-:W-:Y:S02]  /*03a0*/  IADD3 R13, PT, PT, R25.reuse, 0x3, RZ ;  /* 0x00000003190d7810 */ /* 0x040fe40007ffe0ff */
[C---:B------:R-:W-:Y:S02]  /*03b0*/  VIMNMX R7, PT, PT, R2.reuse, R17, !PT ;  /* 0x0000001102077248 */ /* 0x040fe40007fe0100 */
[----:B------:R-:W-:Y:S02]  /*03c0*/  IADD3 R21, PT, PT, R25, 0x4, RZ ;  /* 0x0000000419157810 */ /* 0x000fe40007ffe0ff */
[----:B------:R-:W-:Y:S02]  /*03d0*/  ISETP.GE.AND P1, PT, R7, UR9, PT ;  /* 0x0000000907007c0c */ /* 0x000fe4000bf26270 */
[----:B------:R-:W-:-:S04]  /*03e0*/  VIMNMX R7, PT, PT, R2, R13, !PT ;  /* 0x0000000d02077248 */ /* 0x000fc80007fe0100 */
[----:B------:R-:W-:Y:S02]  /*03f0*/  ISETP.GE.AND P3, PT, R7, UR9, PT ;  /* 0x0000000907007c0c */ /* 0x000fe4000bf66270 */
[----:B------:R-:W-:-:S04]  /*0400*/  VIMNMX R7, PT, PT, R2, R21, !PT ;  /* 0x0000001502077248 */ /* 0x000fc80007fe0100 */
[----:B------:R-:W-:Y:S01]  /*0410*/  ISETP.GE.AND P2, PT, R7, UR9, PT ;  /* 0x0000000907007c0c */ /* 0x000fe2000bf46270 */
[----:B------:R-:W1:Y:S01]  /*0420*/  @!P1 LDC.64 R28, c[0x0][0x380] ;  /* 0x0000e000ff1c9b82 */ /* 0x000e620000000a00 */
[C---:B------:R-:W-:Y:S02]  /*0430*/  IADD3 R7, PT, PT, R25.reuse, 0x5, RZ ;  /* 0x0000000519077810 */ /* 0x040fe40007ffe0ff */
[C---:B0-----:R-:W-:Y:S02]  /*0440*/  IADD3 R23, PT, PT, R25.reuse, 0x6, RZ ;  /* 0x0000000619177810 */ /* 0x041fe40007ffe0ff */
[----:B------:R-:W-:Y:S01]  /*0450*/  IADD3 R25, PT, PT, R25, 0x7, RZ ;  /* 0x0000000719197810 */ /* 0x000fe20007ffe0ff */
[----:B------:R-:W-:-:S06]  /*0460*/  @!P1 IMAD R17, R17, UR9, R2 ;  /* 0x0000000911119c24 */ /* 0x000fcc000f8e0202 */
[----:B------:R-:W-:Y:S02]  /*0470*/  @!P2 IMAD R21, R21, UR9, R2 ;  /* 0x000000091515ac24 */ /* 0x000fe4000f8e0202 */
[----:B-1----:R-:W-:-:S04]  /*0480*/  @!P1 IMAD.WIDE R28, R17, 0x4, R28 ;  /* 0x00000004111c9825 */ /* 0x002fc800078e021c */
[----:B------:R-:W-:Y:S01]  /*0490*/  @!P3 IMAD R17, R13, UR9, R2 ;  /* 0x000000090d11bc24 */ /* 0x000fe2000f8e0202 */
[----:B------:R0:W4:Y:S01]  /*04a0*/  @!P1 LDG.E R22, desc[UR10][R28.64] ;  /* 0x0000000a1c169981 */ /* 0x000122000c1e1900 */
[----:B--2---:R-:W-:Y:S02]  /*04b0*/  @!P4 FFMA R3, R14, R16, R3 ;  /* 0x000000100e03c223 */ /* 0x004fe40000000003 */
[----:B------:R-:W1:Y:S01]  /*04c0*/  @!P3 LDC.64 R14, c[0x0][0x380] ;  /* 0x0000e000ff0ebb82 */ /* 0x000e620000000a00 */
[----:B------:R-:W-:Y:S01]  /*04d0*/  VIMNMX R16, PT, PT, R2, R7, !PT ;  /* 0x0000000702107248 */ /* 0x000fe20007fe0100 */
[----:B---3--:R-:W-:-:S06]  /*04e0*/  @!P5 FFMA R3, R12, R18, R3 ;  /* 0x000000120c03d223 */ /* 0x008fcc0000000003 */
[----:B------:R-:W2:Y:S01]  /*04f0*/  @!P2 LDC.64 R18, c[0x0][0x380] ;  /* 0x0000e000ff12ab82 */ /* 0x000ea20000000a00 */
[----:B------:R-:W-:Y:S02]  /*0500*/  VIMNMX R12, PT, PT, R2, R23, !PT ;  /* 0x00000017020c7248 */ /* 0x000fe40007fe0100 */
[----:B------:R-:W-:Y:S02]  /*0510*/  ISETP.GE.AND P4, PT, R16, UR9, PT ;  /* 0x0000000910007c0c */ /* 0x000fe4000bf86270 */
[----:B------:R-:W-:Y:S02]  /*0520*/  ISETP.GE.AND P5, PT, R12, UR9, PT ;  /* 0x000000090c007c0c */ /* 0x000fe4000bfa6270 */
[----:B------:R-:W-:-:S04]  /*0530*/  VIMNMX R12, PT, PT, R2, R25, !PT ;  /* 0x00000019020c7248 */ /* 0x000fc80007fe0100 */
[----:B------:R-:W-:-:S05]  /*0540*/  ISETP.GE.AND P6, PT, R12, UR9, PT ;  /* 0x000000090c007c0c */ /* 0x000fca000bfc6270 */
[----:B------:R-:W3:Y:S01]  /*0550*/  @!P4 LDC.64 R12, c[0x0][0x380] ;  /* 0x0000e000ff0ccb82 */ /* 0x000ee20000000a00 */
[----:B-1----:R-:W-:-:S04]  /*0560*/  @!P3 IMAD.WIDE R14, R17, 0x4, R14 ;  /* 0x00000004110eb825 */ /* 0x002fc800078e020e */
[----:B--2---:R-:W-:-:S03]  /*0570*/  @!P2 IMAD.WIDE R18, R21, 0x4, R18 ;  /* 0x000000041512a825 */ /* 0x004fc600078e0212 */
[----:B------:R-:W1:Y:S01]  /*0580*/  @!P5 LDC.64 R16, c[0x0][0x380] ;  /* 0x0000e000ff10db82 */ /* 0x000e620000000a00 */
[----:B------:R-:W2:Y:S01]  /*0590*/  @!P3 LDG.E R14, desc[UR10][R14.64] ;  /* 0x0000000a0e0eb981 */ /* 0x000ea2000c1e1900 */
[----:B------:R-:W-:-:S03]  /*05a0*/  @!P4 IMAD R24, R7, UR9, R2 ;  /* 0x000000090718cc24 */ /* 0x000fc6000f8e0202 */
[----:B------:R-:W4:Y:S03]  /*05b0*/  @!P1 LDG.E R7, desc[UR10][R10.64+0x8] ;  /* 0x0000080a0a079981 */ /* 0x000f26000c1e1900 */
[----:B------:R-:W5:Y:S01]  /*05c0*/  @!P6 LDC.64 R20, c[0x0][0x380] ;  /* 0x0000e000ff14eb82 */ /* 0x000f620000000a00 */
[----:B0-----:R-:W-:Y:S01]  /*05d0*/  @!P5 IMAD R29, R23, UR9, R2 ;  /* 0x00000009171ddc24 */ /* 0x001fe2000f8e0202 */
[----:B------:R-:W2:Y:S04]  /*05e0*/  @!P2 LDG.E R18, desc[UR10][R18.64] ;  /* 0x0000000a1212a981 */ /* 0x000ea8000c1e1900 */
[----:B------:R-:W2:Y:S01]  /*05f0*/  @!P3 LDG.E R23, desc[UR10][R10.64+0xc] ;  /* 0x00000c0a0a17b981 */ /* 0x000ea2000c1e1900 */
[----:B---3--:R-:W-:-:S03]  /*0600*/  @!P4 IMAD.WIDE R12, R24, 0x4, R12 ;  /* 0x00000004180cc825 */ /* 0x008fc600078e020c */
[----:B------:R-:W3:Y:S01]  /*0610*/  @!P2 LDG.E R24, desc[UR10][R10.64+0x10] ;  /* 0x0000100a0a18a981 */ /* 0x000ee2000c1e1900 */
[----:B------:R-:W-:-:S03]  /*0620*/  @!P6 IMAD R25, R25, UR9, R2 ;  /* 0x000000091919ec24 */ /* 0x000fc6000f8e0202 */
[----:B------:R-:W3:Y:S01]  /*0630*/  @!P4 LDG.E R12, desc[UR10][R12.64] ;  /* 0x0000000a0c0cc981 */ /* 0x000ee2000c1e1900 */
[----:B-1----:R-:W-:-:S03]  /*0640*/  @!P5 IMAD.WIDE R16, R29, 0x4, R16 ;  /* 0x000000041d10d825 */ /* 0x002fc600078e0210 */
[----:B------:R-:W3:Y:S04]  /*0650*/  @!P4 LDG.E R15, desc[UR10][R10.64+0x14] ;  /* 0x0000140a0a0fc981 */ /* 0x000ee8000c1e1900 */
[----:B------:R-:W3:Y:S01]  /*0660*/  @!P5 LDG.E R16, desc[UR10][R16.64] ;  /* 0x0000000a1010d981 */ /* 0x000ee2000c1e1900 */
[----:B-----5:R-:W-:-:S03]  /*0670*/  @!P6 IMAD.WIDE R20, R25, 0x4, R20 ;  /* 0x000000041914e825 */ /* 0x020fc600078e0214 */
[----:B------:R-:W5:Y:S04]  /*0680*/  @!P5 LDG.E R19, desc[UR10][R10.64+0x18] ;  /* 0x0000180a0a13d981 */ /* 0x000f68000c1e1900 */
[----:B------:R-:W5:Y:S04]  /*0690*/  @!P6 LDG.E R25, desc[UR10][R10.64+0x1c] ;  /* 0x00001c0a0a19e981 */ /* 0x000f68000c1e1900 */
[----:B------:R-:W5:Y:S01]  /*06a0*/  @!P6 LDG.E R20, desc[UR10][R20.64] ;  /* 0x0000000a1414e981 */ /* 0x000f62000c1e1900 */
[----:B------:R-:W-:-:S04]  /*06b0*/  UIADD3 UR5, UPT, UPT, UR5, 0x8, URZ ;  /* 0x0000000805057890 */ /* 0x000fc8000fffe0ff */
[----:B------:R-:W-:Y:S01]  /*06c0*/  UISETP.NE.AND UP1, UPT, UR5, UR6, UPT ;  /* 0x000000060500728c */ /* 0x000fe2000bf25270 */
[----:B----4-:R-:W-:-:S04]  /*06d0*/  @!P1 FFMA R3, R22, R7, R3 ;  /* 0x0000000716039223 */ /* 0x010fc80000000003 */
[----:B--2---:R-:W-:-:S04]  /*06e0*/  @!P3 FFMA R3, R14, R23, R3 ;  /* 0x000000170e03b223 */ /* 0x004fc80000000003 */
[----:B---3--:R-:W-:-:S04]  /*06f0*/  @!P2 FFMA R3, R18, R24, R3 ;  /* 0x000000181203a223 */ /* 0x008fc80000000003 */
[----:B------:R-:W-:-:S04]  /*0700*/  @!P4 FFMA R3, R12, R15, R3 ;  /* 0x0000000f0c03c223 */ /* 0x000fc80000000003 */
[----:B-----5:R-:W-:-:S04]  /*0710*/  @!P5 FFMA R3, R16, R19, R3 ;  /* 0x000000131003d223 */ /* 0x020fc80000000003 */
[----:B------:R-:W-:Y:S01]  /*0720*/  @!P6 FFMA R3, R20, R25, R3 ;  /* 0x000000191403e223 */ /* 0x000fe20000000003 */
[----:B------:R-:W-:Y:S06]  /*0730*/  BRA.U UP1, `(.L_x_11) ;  /* 0xfffffff901cc7547 */ /* 0x000fec000b83ffff */
[----:B------:R-:W-:-:S05]  /*0740*/  UMOV UR5, UR6 ;  /* 0x0000000600057c82 */ /* 0x000fca0008000000 */
.L_x_10:
[----:B------:R-:W-:-:S09]  /*0750*/  UISETP.NE.AND UP1, UPT, UR7, URZ, UPT ;  /* 0x000000ff0700728c */ /* 0x000fd2000bf25270 */
[----:B------:R-:W-:Y:S05]  /*0760*/  BRA.U !UP1, `(.L_x_12) ;  /* 0x00000005095c7547 */ /* 0x000fea000b800000 */
[----:B------:R-:W-:Y:S01]  /*0770*/  UISETP.NE.AND UP1, UPT, UR8, URZ, UPT ;  /* 0x000000ff0800728c */ /* 0x000fe2000bf25270 */
[----:B------:R-:W-:Y:S10]  /*0780*/  BRA.U !UP0, `(.L_x_13) ;  /* 0x0000000108a47547 */ /* 0x000ff4000b800000 */
[----:B------:R-:W0:Y:S01]  /*0790*/  LDCU UR9, c[0x0][0x388] ;  /* 0x00007100ff0977ac */ /* 0x000e220008000800 */
[----:B------:R-:W-:Y:S01]  /*07a0*/  IADD3 R23, PT, PT, R5, UR5, RZ ;  /* 0x0000000505177c10 */ /* 0x000fe2000fffe0ff */
[----:B------:R-:W1:Y:S01]  /*07b0*/  LDC.64 R16, c[0x0][0x3a0] ;  /* 0x0000e800ff107b82 */ /* 0x000e620000000a00 */
[----:B------:R-:W-:Y:S02]  /*07c0*/  IMAD R21, R0, R27, UR5 ;  /* 0x0000000500157e24 */ /* 0x000fe4000f8e021b */
[C---:B------:R-:W-:Y:S02]  /*07d0*/  IADD3 R25, PT, PT, R23.reuse, 0x1, RZ ;  /* 0x0000000117197810 */ /* 0x040fe40007ffe0ff */
[C---:B------:R-:W-:Y:S02]  /*07e0*/  VIMNMX R7, PT, PT, R2.reuse, R23, !PT ;  /* 0x0000001702077248 */ /* 0x040fe40007fe0100 */
[----:B------:R-:W-:Y:S02]  /*07f0*/  VIMNMX R8, PT, PT, R2, R25, !PT ;  /* 0x0000001902087248 */ /* 0x000fe40007fe0100 */
[----:B------:R-:W-:-:S02]  /*0800*/  IADD3 R19, PT, PT, R23, 0x2, RZ ;  /* 0x0000000217137810 */ /* 0x000fc40007ffe0ff */
[----:B0-----:R-:W-:Y:S02]  /*0810*/  ISETP.GE.AND P1, PT, R7, UR9, PT ;  /* 0x0000000907007c0c */ /* 0x001fe4000bf26270 */
[----:B------:R-:W-:Y:S02]  /*0820*/  ISETP.GE.AND P2, PT, R8, UR9, PT ;  /* 0x0000000908007c0c */ /* 0x000fe4000bf46270 */
[----:B------:R-:W-:Y:S02]  /*0830*/  VIMNMX R8, PT, PT, R2, R19, !PT ;  /* 0x0000001302087248 */ /* 0x000fe40007fe0100 */
[----:B------:R-:W-:Y:S02]  /*0840*/  IADD3 R7, PT, PT, R23, 0x3, RZ ;  /* 0x0000000317077810 */ /* 0x000fe40007ffe0ff */
[----:B------:R-:W-:Y:S01]  /*0850*/  ISETP.GE.AND P3, PT, R8, UR9, PT ;  /* 0x0000000908007c0c */ /* 0x000fe2000bf66270 */
[----:B-1----:R-:W-:Y:S01]  /*0860*/  IMAD.WIDE R16, R21, 0x4, R16 ;  /* 0x0000000415107825 */ /* 0x002fe200078e0210 */
[----:B------:R-:W-:-:S03]  /*0870*/  VIMNMX R8, PT, PT, R2, R7, !PT ;  /* 0x0000000702087248 */ /* 0x000fc60007fe0100 */
[----:B------:R-:W0:Y:S01]  /*0880*/  @!P1 LDC.64 R12, c[0x0][0x380] ;  /* 0x0000e000ff0c9b82 */ /* 0x000e220000000a00 */
[----:B------:R-:W-:Y:S01]  /*0890*/  ISETP.GE.AND P4, PT, R8, UR9, PT ;  /* 0x0000000908007c0c */ /* 0x000fe2000bf86270 */
[--C-:B------:R-:W-:Y:S01]  /*08a0*/  @!P1 IMAD R23, R23, UR9, R2.reuse ;  /* 0x0000000917179c24 */ /* 0x100fe2000f8e0202 */
[----:B------:R-:W2:Y:S01]  /*08b0*/  @!P1 LDG.E R18, desc[UR10][R16.64] ;  /* 0x0000000a10129981 */ /* 0x000ea2000c1e1900 */
[----:B------:R-:W-:-:S04]  /*08c0*/  @!P2 IMAD R25, R25, UR9, R2 ;  /* 0x000000091919ac24 */ /* 0x000fc8000f8e0202 */
[----:B------:R-:W1:Y:S01]  /*08d0*/  @!P2 LDC.64 R14, c[0x0][0x380] ;  /* 0x0000e000ff0eab82 */ /* 0x000e620000000a00 */
[----:B------:R-:W-:-:S05]  /*08e0*/  @!P3 IMAD R19, R19, UR9, R2 ;  /* 0x000000091313bc24 */ /* 0x000fca000f8e0202 */
[----:B------:R-:W3:Y:S02]  /*08f0*/  @!P4 LDG.E R20, desc[UR10][R16.64+0xc] ;  /* 0x00000c0a1014c981 */ /* 0x000ee4000c1e1900 */
[----:B------:R-:W4:Y:S08]  /*0900*/  @!P3 LDC.64 R8, c[0x0][0x380] ;  /* 0x0000e000ff08bb82 */ /* 0x000f300000000a00 */
[----:B------:R-:W5:Y:S01]  /*0910*/  @!P4 LDC.64 R10, c[0x0][0x380] ;  /* 0x0000e000ff0acb82 */ /* 0x000f620000000a00 */
[----:B0-----:R-:W-:-:S06]  /*0920*/  @!P1 IMAD.WIDE R12, R23, 0x4, R12 ;  /* 0x00000004170c9825 */ /* 0x001fcc00078e020c */
[----:B------:R-:W2:Y:S01]  /*0930*/  @!P1 LDG.E R12, desc[UR10][R12.64] ;  /* 0x0000000a0c0c9981 */ /* 0x000ea2000c1e1900 */
[----:B-1----:R-:W-:-:S06]  /*0940*/  @!P2 IMAD.WIDE R14, R25, 0x4, R14 ;  /* 0x00000004190ea825 */ /* 0x002fcc00078e020e */
[----:B------:R-:W3:Y:S01]  /*0950*/  @!P2 LDG.E R14, desc[UR10][R14.64] ;  /* 0x0000000a0e0ea981 */ /* 0x000ee2000c1e1900 */
[----:B----4-:R-:W-:-:S04]  /*0960*/  @!P3 IMAD.WIDE R8, R19, 0x4, R8 ;  /* 0x000000041308b825 */ /* 0x010fc800078e0208 */
[----:B------:R-:W-:Y:S02]  /*0970*/  @!P4 IMAD R19, R7, UR9, R2 ;  /* 0x000000090713cc24 */ /* 0x000fe4000f8e0202 */
[----:B------:R-:W3:Y:S02]  /*0980*/  @!P2 LDG.E R7, desc[UR10][R16.64+0x4] ;  /* 0x0000040a1007a981 */ /* 0x000ee4000c1e1900 */
[----:B-----5:R-:W-:Y:S02]  /*0990*/  @!P4 IMAD.WIDE R10, R19, 0x4, R10 ;  /* 0x00000004130ac825 */ /* 0x020fe400078e020a */
[----:B------:R-:W4:Y:S04]  /*09a0*/  @!P3 LDG.E R8, desc[UR10][R8.64] ;  /* 0x0000000a0808b981 */ /* 0x000f28000c1e1900 */
[----:B------:R-:W4:Y:S04]  /*09b0*/  @!P3 LDG.E R19, desc[UR10][R16.64+0x8] ;  /* 0x0000080a1013b981 */ /* 0x000f28000c1e1900 */
[----:B------:R-:W5:Y:S01]  /*09c0*/  @!P4 LDG.E R10, desc[UR10][R10.64] ;  /* 0x0000000a0a0ac981 */ /* 0x000f62000c1e1900 */
[----:B------:R-:W-:Y:S01]  /*09d0*/  UIADD3 UR5, UPT, UPT, UR5, 0x4, URZ ;  /* 0x0000000405057890 */ /* 0x000fe2000fffe0ff */
[----:B--2---:R-:W-:-:S04]  /*09e0*/  @!P1 FFMA R3, R12, R18, R3 ;  /* 0x000000120c039223 */ /* 0x004fc80000000003 */
[----:B---3--:R-:W-:-:S04]  /*09f0*/  @!P2 FFMA R3, R14, R7, R3 ;  /* 0x000000070e03a223 */ /* 0x008fc80000000003 */
[----:B----4-:R-:W-:-:S04]  /*0a00*/  @!P3 FFMA R3, R8, R19, R3 ;  /* 0x000000130803b223 */ /* 0x010fc80000000003 */
[----:B-----5:R-:W-:-:S07]  /*0a10*/  @!P4 FFMA R3, R10, R20, R3 ;  /* 0x000000140a03c223 */ /* 0x020fce0000000003 */
.L_x_13:
[----:B------:R-:W-:Y:S05]  /*0a20*/  BRA.U !UP1, `(.L_x_12) ;  /* 0x0000000109ac7547 */ /* 0x000fea000b800000 */
[----:B------:R-:W-:Y:S01]  /*0a30*/  UISETP.NE.AND UP1, UPT, UR8, 0x1, UPT ;  /* 0x000000010800788c */ /* 0x000fe2000bf25270 */
[----:B------:R-:W-:-:S08]  /*0a40*/  LOP3.LUT P3, RZ, R27, 0x1, RZ, 0xc0, !PT ;  /* 0x000000011bff7812 */ /* 0x000fd0000786c0ff */
[----:B------:R-:W-:Y:S05]  /*0a50*/  BRA.U !UP1, `(.L_x_14) ;  /* 0x00000001095c7547 */ /* 0x000fea000b800000 */
[----:B------:R-:W0:Y:S01]  /*0a60*/  LDCU UR9, c[0x0][0x388] ;  /* 0x00007100ff0977ac */ /* 0x000e220008000800 */
[----:B------:R-:W-:Y:S01]  /*0a70*/  IADD3 R7, PT, PT, R5, UR5, RZ ;  /* 0x0000000505077c10 */ /* 0x000fe2000fffe0ff */
[----:B------:R-:W-:-:S03]  /*0a80*/  IMAD R17, R0, R27, UR5 ;  /* 0x0000000500117e24 */ /* 0x000fc6000f8e021b */
[----:B------:R-:W-:Y:S02]  /*0a90*/  VIMNMX R8, PT, PT, R2, R7, !PT ;  /* 0x0000000702087248 */ /* 0x000fe40007fe0100 */
[----:B------:R-:W-:Y:S02]  /*0aa0*/  IADD3 R15, PT, PT, R7, 0x1, RZ ;  /* 0x00000001070f7810 */ /* 0x000fe40007ffe0ff */
[----:B0-----:R-:W-:Y:S02]  /*0ab0*/  ISETP.GE.AND P1, PT, R8, UR9, PT ;  /* 0x0000000908007c0c */ /* 0x001fe4000bf26270 */
[----:B------:R-:W-:-:S04]  /*0ac0*/  VIMNMX R8, PT, PT, R2, R15, !PT ;  /* 0x0000000f02087248 */ /* 0x000fc80007fe0100 */
[----:B------:R-:W-:Y:S02]  /*0ad0*/  ISETP.GE.AND P2, PT, R8, UR9, PT ;  /* 0x0000000908007c0c */ /* 0x000fe4000bf46270 */
[----:B------:R-:W0:Y:S05]  /*0ae0*/  LDC.64 R8, c[0x0][0x3a0] ;  /* 0x0000e800ff087b82 */ /* 0x000e2a0000000a00 */
[----:B------:R-:W-:-:S03]  /*0af0*/  @!P1 IMAD R7, R7, UR9, R2 ;  /* 0x0000000907079c24 */ /* 0x000fc6000f8e0202 */
[----:B------:R-:W1:Y:S03]  /*0b00*/  @!P1 LDC.64 R12, c[0x0][0x380] ;  /* 0x0000e000ff0c9b82 */ /* 0x000e660000000a00 */
[----:B------:R-:W-:-:S05]  /*0b10*/  @!P2 IMAD R15, R15, UR9, R2 ;  /* 0x000000090f0fac24 */ /* 0x000fca000f8e0202 */
[----:B------:R-:W2:Y:S01]  /*0b20*/  @!P2 LDC.64 R10, c[0x0][0x380] ;  /* 0x0000e000ff0aab82 */ /* 0x000ea20000000a00 */
[----:B0-----:R-:W-:-:S05]  /*0b30*/  IMAD.WIDE R8, R17, 0x4, R8 ;  /* 0x0000000411087825 */ /* 0x001fca00078e0208 */
[----:B------:R-:W3:Y:S01]  /*0b40*/  @!P2 LDG.E R14, desc[UR10][R8.64+0x4] ;  /* 0x0000040a080ea981 */ /* 0x000ee2000c1e1900 */
[----:B-1----:R-:W-:-:S03]  /*0b50*/  @!P1 IMAD.WIDE R12, R7, 0x4, R12 ;  /* 0x00000004070c9825 */ /* 0x002fc600078e020c */
[----:B------:R-:W4:Y:S04]  /*0b60*/  @!P1 LDG.E R7, desc[UR10][R8.64] ;  /* 0x0000000a08079981 */ /* 0x000f28000c1e1900 */
[----:B------:R-:W4:Y:S01]  /*0b70*/  @!P1 LDG.E R12, desc[UR10][R12.64] ;  /* 0x0000000a0c0c9981 */ /* 0x000f22000c1e1900 */
[----:B--2---:R-:W-:-:S06]  /*0b80*/  @!P2 IMAD.WIDE R10, R15, 0x4, R10 ;  /* 0x000000040f0aa825 */ /* 0x004fcc00078e020a */
[----:B------:R-:W3:Y:S01]  /*0b90*/  @!P2 LDG.E R10, desc[UR10][R10.64] ;  /* 0x0000000a0a0aa981 */ /* 0x000ee2000c1e1900 */
[----:B------:R-:W-:Y:S01]  /*0ba0*/  UIADD3 UR5, UPT, UPT, UR5, 0x2, URZ ;  /* 0x0000000205057890 */ /* 0x000fe2000fffe0ff */
[----:B----4-:R-:W-:-:S04]  /*0bb0*/  @!P1 FFMA R3, R12, R7, R3 ;  /* 0x000000070c039223 */ /* 0x010fc80000000003 */
[----:B---3--:R-:W-:-:S07]  /*0bc0*/  @!P2 FFMA R3, R10, R14, R3 ;  /* 0x0000000e0a03a223 */ /* 0x008fce0000000003 */
.L_x_14:
[----:B------:R-:W-:Y:S05]  /*0bd0*/  @!P3 BRA `(.L_x_12) ;  /* 0x000000000040b947 */ /* 0x000fea0003800000 */
[----:B------:R-:W0:Y:S01]  /*0be0*/  LDCU UR9, c[0x0][0x388] ;  /* 0x00007100ff0977ac */ /* 0x000e220008000800 */
[----:B------:R-:W-:Y:S01]  /*0bf0*/  IADD3 R7, PT, PT, R5, UR5, RZ ;  /* 0x0000000505077c10 */ /* 0x000fe2000fffe0ff */
[----:B------:R-:W-:Y:S03]  /*0c00*/  BSSY.RECONVERGENT B0, `(.L_x_12) ;  /* 0x000000d000007945 */ /* 0x000fe60003800200 */
[----:B------:R-:W-:-:S04]  /*0c10*/  VIMNMX R8, PT, PT, R2, R7, !PT ;  /* 0x0000000702087248 */ /* 0x000fc80007fe0100 */
[----:B0-----:R-:W-:-:S13]  /*0c20*/  ISETP.GE.AND P1, PT, R8, UR9, PT ;  /* 0x0000000908007c0c */ /* 0x001fda000bf26270 */
[----:B------:R-:W-:Y:S05]  /*0c30*/  @P1 BRA `(.L_x_15) ;  /* 0x0000000000241947 */ /* 0x000fea0003800000 */
[----:B------:R-:W0:Y:S01]  /*0c40*/  LDC.64 R8, c[0x0][0x380] ;  /* 0x0000e000ff087b82 */ /* 0x000e220000000a00 */
[----:B------:R-:W-:Y:S02]  /*0c50*/  IMAD R7, R7, UR9, R2 ;  /* 0x0000000907077c24 */ /* 0x000fe4000f8e0202 */
[----:B------:R-:W-:-:S05]  /*0c60*/  IMAD R27, R0, R27, UR5 ;  /* 0x00000005001b7e24 */ /* 0x000fca000f8e021b */
[----:B------:R-:W1:Y:S01]  /*0c70*/  LDC.64 R10, c[0x0][0x3a0] ;  /* 0x0000e800ff0a7b82 */ /* 0x000e620000000a00 */
[----:B0-----:R-:W-:-:S06]  /*0c80*/  IMAD.WIDE R8, R7, 0x4, R8 ;  /* 0x0000000407087825 */ /* 0x001fcc00078e0208 */
[----:B------:R-:W2:Y:S01]  /*0c90*/  LDG.E R8, desc[UR10][R8.64] ;  /* 0x0000000a08087981 */ /* 0x000ea2000c1e1900 */
[----:B-1----:R-:W-:-:S06]  /*0ca0*/  IMAD.WIDE R10, R27, 0x4, R10 ;  /* 0x000000041b0a7825 */ /* 0x002fcc00078e020a */
[----:B------:R-:W2:Y:S02]  /*0cb0*/  LDG.E R10, desc[UR10][R10.64] ;  /* 0x0000000a0a0a7981 */ /* 0x000ea4000c1e1900 */
[----:B--2---:R-:W-:-:S07]  /*0cc0*/  FFMA R3, R8, R10, R3 ;  /* 0x0000000a08037223 */ /* 0x004fce0000000003 */
.L_x_15:
[----:B------:R-:W-:Y:S05]  /*0cd0*/  BSYNC.RECONVERGENT B0 ;  /* 0x0000000000007941 */ /* 0x000fea0003800200 */
.L_x_12:
[----:B------:R-:W-:Y:S05]  /*0ce0*/  @P0 BRA `(.L_x_16) ;  /* 0xfffffff4002c0947 */ /* 0x000fea000383ffff */
.L_x_9:
[----:B------:R-:W1:Y:S01]  /*0cf0*/  LDC.64 R8, c[0x0][0x3a8] ;  /* 0x0000ea00ff087b82 */ /* 0x000e620000000a00 */
[----:B------:R-:W0:Y:S01]  /*0d00*/  LDCU UR5, c[0x0][0x398] ;  /* 0x00007300ff0577ac */ /* 0x000e220008000800 */
[----:B-1----:R-:W-:-:S06]  /*0d10*/  IMAD.WIDE.U32 R8, R4, 0x4, R8 ;  /* 0x0000000404087825 */ /* 0x002fcc00078e0008 */
[----:B------:R1:W2:Y:S01]  /*0d20*/  LDG.E R8, desc[UR10][R8.64] ;  /* 0x0000000a08087981 */ /* 0x0002a2000c1e1900 */
[----:B------:R-:W-:Y:S01]  /*0d30*/  MOV R12, 0x3c80f082 ;  /* 0x3c80f082000c7802 */ /* 0x000fe20000000f00 */
[----:B0-----:R-:W-:Y:S01]  /*0d40*/  IMAD R5, R4, UR5, R5 ;  /* 0x0000000504057c24 */ /* 0x001fe2000f8e0205 */
[----:B------:R-:W-:-:S03]  /*0d50*/  MOV R13, 0x3f800000 ;  /* 0x3f800000000d7802 */ /* 0x000fc60000000f00 */
[----:B-1----:R-:W-:Y:S02]  /*0d60*/  IMAD R9, R5, UR5, R6 ;  /* 0x0000000505097c24 */ /* 0x002fe4000f8e0206 */
[----:B--2---:R-:W-:Y:S02]  /*0d70*/  FADD R7, R8, R3 ;  /* 0x0000000308077221 */ /* 0x004fe40000000000 */
[----:B------:R-:W0:Y:S02]  /*0d80*/  LDC.64 R2, c[0x0][0x390] ;  /* 0x0000e400ff027b82 */ /* 0x000e240000000a00 */
[C---:B------:R-:W-:Y:S01]  /*0d90*/  FMUL R0, |R7|.reuse, 2.8853900432586669922 ;  /* 0x4038aa3b07007820 */ /* 0x040fe20000400200 */
[C---:B------:R-:W-:Y:S01]  /*0da0*/  FMUL R11, R7.reuse, R7 ;  /* 0x00000007070b7220 */ /* 0x040fe20000400000 */
[C---:B------:R-:W-:Y:S02]  /*0db0*/  FSETP.GE.AND P1, PT, |R7|.reuse, 0.60000002384185791016, PT ;  /* 0x3f19999a0700780b */ /* 0x040fe40003f26200 */
[----:B------:R-:W-:Y:S01]  /*0dc0*/  FSETP.GE.AND P0, PT, |R7|, 9.010913848876953125, PT ;  /* 0x41102cb40700780b */ /* 0x000fe20003f06200 */
[----:B------:R-:W-:Y:S01]  /*0dd0*/  FFMA R12, R11, R12, -0.052303962409496307373 ;  /* 0xbd563cae0b0c7423 */ /* 0x000fe2000000000c */
[----:B------:R-:W1:Y:S01]  /*0de0*/  MUFU.EX2 R0, R0 ;  /* 0x0000000000007308 */ /* 0x000e620000000800 */
[----:B0-----:R-:W-:-:S04]  /*0df0*/  IMAD.WIDE R2, R9, 0x4, R2 ;  /* 0x0000000409027825 */ /* 0x001fc800078e0202 */
[----:B-1----:R-:W-:Y:S01]  /*0e00*/  FADD R10, R0, 1 ;  /* 0x3f800000000a7421 */ /* 0x002fe20000000000 */
[----:B------:R-:W-:-:S04]  /*0e10*/  FFMA R0, R11, R12, 0.1331529766321182251 ;  /* 0x3e0859410b007423 */ /* 0x000fc8000000000c */
[C---:B------:R-:W-:Y:S01]  /*0e20*/  FFMA R0, R11.reuse, R0, -0.33332768082618713379 ;  /* 0xbeaaa9ed0b007423 */ /* 0x040fe20000000000 */
[----:B------:R-:W0:Y:S03]  /*0e30*/  MUFU.RCP R10, R10 ;  /* 0x0000000a000a7308 */ /* 0x000e260000001000 */
[----:B------:R-:W-:Y:S01]  /*0e40*/  FFMA R0, R11, R0, RZ ;  /* 0x000000000b007223 */ /* 0x000fe200000000ff */
[----:B0-----:R-:W-:-:S05]  /*0e50*/  FFMA R8, R10, -2, R13 ;  /* 0xc00000000a087823 */ /* 0x001fca000000000d */
[----:B------:R-:W-:-:S04]  /*0e60*/  FSEL R8, R8, 1, !P0 ;  /* 0x3f80000008087808 */ /* 0x000fc80004000000 */
[--C-:B------:R-:W-:Y:S01]  /*0e70*/  LOP3.LUT R5, R8, 0x80000000, R7.reuse, 0xb8, !PT ;  /* 0x8000000008057812 */ /* 0x100fe200078eb807 */
[----:B------:R-:W-:-:S05]  /*0e80*/  @!P1 FFMA R5, R7, R0, R7 ;  /* 0x0000000007059223 */ /* 0x000fca0000000007 */
[----:B------:R-:W-:Y:S01]  /*0e90*/  STG.E desc[UR10][R2.64], R5 ;  /* 0x0000000502007986 */ /* 0x000fe2000c10190a */
[----:B------:R-:W-:Y:S05]  /*0ea0*/  EXIT ;  /* 0x000000000000794d */ /* 0x000fea0003800000 */
.L_x_17:
        /* <DEDUP_REMOVED lines=13> */
.L_x_48:


//--------------------- .text._Z14softmax_kernelPfi --------------------------
	.section	.text._Z14softmax_kernelPfi,"ax",@progbits
	.align	128
        .global         _Z14softmax_kernelPfi
        .type           _Z14softmax_kernelPfi,@function
        .size           _Z14softmax_kernelPfi,(.L_x_44 - _Z14softmax_kernelPfi)
        .other          _Z14softmax_kernelPfi,@"STO_CUDA_ENTRY STV_DEFAULT"
_Z14softmax_kernelPfi:
.text._Z14softmax_kernelPfi:
        /* <DEDUP_REMOVED lines=8> */
[----:B------:R-:W0:Y:S01]  /*0080*/  LDC.64 R2, c[0x0][0x380] ;  /* 0x0000e000ff027b82 */ /* 0x000e220000000a00 */
[----:B------:R-:W0:Y:S02]  /*0090*/  LDCU.64 UR10, c[0x0][0x358] ;  /* 0x00006b00ff0a77ac */ /* 0x000e240008000a00 */
[----:B0-----:R0:W5:Y:S01]  /*00a0*/  LDG.E R0, desc[UR10][R2.64] ;  /* 0x0000000a02007981 */ /* 0x001162000c1e1900 */
[----:B------:R-:W-:-:S09]  /*00b0*/  UISETP.GE.AND UP0, UPT, UR8, 0x2, UPT ;  /* 0x000000020800788c */ /* 0x000fd2000bf06270 */
[----:B0-----:R-:W-:Y:S05]  /*00c0*/  BRA.U !UP0, `(.L_x_18) ;  /* 0x0000000908207547 */ /* 0x001fea000b800000 */
[----:B------:R-:W-:Y:S01]  /*00d0*/  UIADD3 UR5, UPT, UPT, UR8, -0x2, URZ ;  /* 0xfffffffe08057890 */ /* 0x000fe2000fffe0ff */
[----:B------:R-:W-:Y:S01]  /*00e0*/  HFMA2 R4, -RZ, RZ, 0, 5.9604644775390625e-08 ;  /* 0x00000001ff047431 */ /* 0x000fe200000001ff */
[----:B------:R-:W-:Y:S02]  /*00f0*/  UIADD3 UR4, UPT, UPT, UR8, -0x1, URZ ;  /* 0xffffffff08047890 */ /* 0x000fe4000fffe0ff */
[----:B------:R-:W-:Y:S02]  /*0100*/  UISETP.GE.U32.AND UP0, UPT, UR5, 0xf, UPT ;  /* 0x0000000f0500788c */ /* 0x000fe4000bf06070 */
[----:B------:R-:W-:-:S07]  /*0110*/  ULOP3.LUT UR9, UR4, 0xf, URZ, 0xc0, !UPT ;  /* 0x0000000f04097892 */ /* 0x000fce000f8ec0ff */
[----:B------:R-:W-:Y:S05]  /*0120*/  BRA.U !UP0, `(.L_x_19) ;  /* 0x0000000108fc7547 */ /* 0x000fea000b800000 */
[----:B------:R-:W0:Y:S01]  /*0130*/  LDCU.64 UR6, c[0x0][0x380] ;  /* 0x00007000ff0677ac */ /* 0x000e220008000a00 */
[----:B------:R-:W-:Y:S01]  /*0140*/  MOV R4, RZ ;  /* 0x000000ff00047202 */ /* 0x000fe20000000f00 */
[----:B------:R-:W-:-:S04]  /*0150*/  ULOP3.LUT UR5, UR4, 0xfffffff0, URZ, 0xc0, !UPT ;  /* 0xfffffff004057892 */ /* 0x000fc8000f8ec0ff */
[----:B------:R-:W-:Y:S02]  /*0160*/  UIADD3 UR5, UPT, UPT, -UR5, URZ, URZ ;  /* 0x000000ff05057290 */ /* 0x000fe4000fffe1ff */
[----:B0-----:R-:W-:-:S04]  /*0170*/  UIADD3 UR6, UP0, UPT, UR6, 0x20, URZ ;  /* 0x0000002006067890 */ /* 0x001fc8000ff1e0ff */
[----:B------:R-:W-:Y:S02]  /*0180*/  UIADD3.X UR7, UPT, UPT, URZ, UR7, URZ, UP0, !UPT ;  /* 0x00000007ff077290 */ /* 0x000fe400087fe4ff */
[----:B------:R-:W-:-:S04]  /*0190*/  IMAD.U32 R2, RZ, RZ, UR6 ;  /* 0x00000006ff027e24 */ /* 0x000fc8000f8e00ff */
[----:B------:R-:W-:-:S07]  /*01a0*/  MOV R3, UR7 ;  /* 0x0000000700037c02 */ /* 0x000fce0008000f00 */
.L_x_20:
[----:B------:R-:W2:Y:S04]  /*01b0*/  LDG.E R13, desc[UR10][R2.64+-0x1c] ;  /* 0xffffe40a020d7981 */ /* 0x000ea8000c1e1900 */
[----:B------:R-:W3:Y:S04]  /*01c0*/  LDG.E R15, desc[UR10][R2.64+-0x18] ;  /* 0xffffe80a020f7981 */ /* 0x000ee8000c1e1900 */
[----:B------:R-:W4:Y:S04]  /*01d0*/  LDG.E R17, desc[UR10][R2.64+-0x14] ;  /* 0xffffec0a02117981 */ /* 0x000f28000c1e1900 */
        /* <DEDUP_REMOVED lines=12> */
[----:B------:R0:W4:Y:S01]  /*02a0*/  LDG.E R6, desc[UR10][R2.64+0x20] ;  /* 0x0000200a02067981 */ /* 0x000122000c1e1900 */
[----:B------:R-:W-:Y:S01]  /*02b0*/  UIADD3 UR5, UPT, UPT, UR5, 0x10, URZ ;  /* 0x0000001005057890 */ /* 0x000fe2000fffe0ff */
[----:B------:R-:W-:-:S03]  /*02c0*/  VIADD R4, R4, 0x10 ;  /* 0x0000001004047836 */ /* 0x000fc60000000000 */
[----:B------:R-:W-:Y:S01]  /*02d0*/  UISETP.NE.AND UP0, UPT, UR5, URZ, UPT ;  /* 0x000000ff0500728c */ /* 0x000fe2000bf05270 */
[----:B0-----:R-:W-:-:S04]  /*02e0*/  IADD3 R2, P1, PT, R2, 0x40, RZ ;  /* 0x0000004002027810 */ /* 0x001fc80007f3e0ff */
[----:B------:R-:W-:Y:S02]  /*02f0*/  IADD3.X R3, PT, PT, RZ, R3, RZ, P1, !PT ;  /* 0x00000003ff037210 */ /* 0x000fe40000ffe4ff */
[----:B--2--5:R-:W-:-:S04]  /*0300*/  FSETP.GT.AND P0, PT, R13, R0, PT ;  /* 0x000000000d00720b */ /* 0x024fc80003f04000 */
[----:B------:R-:W-:-:S04]  /*0310*/  FSEL R0, R13, R0, P0 ;  /* 0x000000000d007208 */ /* 0x000fc80000000000 */
[----:B---3--:R-:W-:-:S04]  /*0320*/  FSETP.GT.AND P0, PT, R15, R0, PT ;  /* 0x000000000f00720b */ /* 0x008fc80003f04000 */
[----:B------:R-:W-:-:S04]  /*0330*/  FSEL R0, R15, R0, P0 ;  /* 0x000000000f007208 */ /* 0x000fc80000000000 */
[----:B----4-:R-:W-:-:S04]  /*0340*/  FSETP.GT.AND P0, PT, R17, R0, PT ;  /* 0x000000001100720b */ /* 0x010fc80003f04000 */
[----:B------:R-:W-:-:S04]  /*0350*/  FSEL R0, R17, R0, P0 ;  /* 0x0000000011007208 */ /* 0x000fc80000000000 */
[----:B------:R-:W-:-:S04]  /*0360*/  FSETP.GT.AND P0, PT, R19, R0, PT ;  /* 0x000000001300720b */ /* 0x000fc80003f04000 */
        /* <DEDUP_REMOVED lines=24> */
[----:B------:R-:W-:Y:S01]  /*04f0*/  FSEL R0, R6, R7, P0 ;  /* 0x0000000706007208 */ /* 0x000fe20000000000 */
[----:B------:R-:W-:Y:S08]  /*0500*/  BRA.U UP0, `(.L_x_20) ;  /* 0xfffffffd00287547 */ /* 0x000ff0000b83ffff */
[----:B------:R-:W-:-:S07]  /*0510*/  IADD3 R4, PT, PT, R4, 0x1, RZ ;  /* 0x0000000104047810 */ /* 0x000fce0007ffe0ff */
.L_x_19:
[----:B------:R-:W-:-:S09]  /*0520*/  UISETP.NE.AND UP0, UPT, UR9, URZ, UPT ;  /* 0x000000ff0900728c */ /* 0x000fd2000bf05270 */
[----:B------:R-:W-:Y:S05]  /*0530*/  BRA.U !UP0, `(.L_x_18) ;  /* 0x0000000508047547 */ /* 0x000fea000b800000 */
[----:B------:R-:W-:Y:S02]  /*0540*/  UISETP.GE.U32.AND UP0, UPT, UR9, 0x8, UPT ;  /* 0x000000080900788c */ /* 0x000fe4000bf06070 */
[----:B------:R-:W-:-:S04]  /*0550*/  ULOP3.LUT UR5, UR4, 0x7, URZ, 0xc0, !UPT ;  /* 0x0000000704057892 */ /* 0x000fc8000f8ec0ff */
[----:B------:R-:W-:-:S03]  /*0560*/  UISETP.NE.AND UP1, UPT, UR5, URZ, UPT ;  /* 0x000000ff0500728c */ /* 0x000fc6000bf25270 */
[----:B------:R-:W-:Y:S08]  /*0570*/  BRA.U !UP0, `(.L_x_21) ;  /* 0x00000001086c7547 */ /* 0x000ff0000b800000 */
[----:B------:R-:W0:Y:S02]  /*0580*/  LDC.64 R2, c[0x0][0x380] ;  /* 0x0000e000ff027b82 */ /* 0x000e240000000a00 */
[----:B0-----:R-:W-:-:S05]  /*0590*/  IMAD.WIDE.U32 R2, R4, 0x4, R2 ;  /* 0x0000000404027825 */ /* 0x001fca00078e0002 */
[----:B------:R-:W2:Y:S04]  /*05a0*/  LDG.E R7, desc[UR10][R2.64] ;  /* 0x0000000a02077981 */ /* 0x000ea8000c1e1900 */
[----:B------:R-:W3:Y:S04]  /*05b0*/  LDG.E R9, desc[UR10][R2.64+0x4] ;  /* 0x0000040a02097981 */ /* 0x000ee8000c1e1900 */
[----:B------:R-:W4:Y:S04]  /*05c0*/  LDG.E R11, desc[UR10][R2.64+0x8] ;  /* 0x0000080a020b7981 */ /* 0x000f28000c1e1900 */
[----:B------:R-:W4:Y:S04]  /*05d0*/  LDG.E R13, desc[UR10][R2.64+0xc] ;  /* 0x00000c0a020d7981 */ /* 0x000f28000c1e1900 */
[----:B------:R-:W4:Y:S04]  /*05e0*/  LDG.E R15, desc[UR10][R2.64+0x10] ;  /* 0x0000100a020f7981 */ /* 0x000f28000c1e1900 */
[----:B------:R-:W4:Y:S04]  /*05f0*/  LDG.E R17, desc[UR10][R2.64+0x14] ;  /* 0x0000140a02117981 */ /* 0x000f28000c1e1900 */
[----:B------:R-:W4:Y:S04]  /*0600*/  LDG.E R19, desc[UR10][R2.64+0x18] ;  /* 0x0000180a02137981 */ /* 0x000f28000c1e1900 */
[----:B------:R-:W4:Y:S01]  /*0610*/  LDG.E R21, desc[UR10][R2.64+0x1c] ;  /* 0x00001c0a02157981 */ /* 0x000f22000c1e1900 */
[----:B------:R-:W-:-:S02]  /*0620*/  IADD3 R4, PT, PT, R4, 0x8, RZ ;  /* 0x0000000804047810 */ /* 0x000fc40007ffe0ff */
        /* <DEDUP_REMOVED lines=15> */
[----:B------:R-:W-:-:S09]  /*0720*/  FSEL R0, R21, R0, P0 ;  /* 0x0000000015007208 */ /* 0x000fd20000000000 */
.L_x_21:
        /* <DEDUP_REMOVED lines=10> */
[----:B------:R-:W4:Y:S01]  /*07d0*/  LDG.E R13, desc[UR10][R2.64+0xc] ;  /* 0x00000c0a020d7981 */ /* 0x000f22000c1e1900 */
[----:B------:R-:W-:Y:S01]  /*07e0*/  VIADD R4, R4, 0x4 ;  /* 0x0000000404047836 */ /* 0x000fe20000000000 */
[----:B--2--5:R-:W-:-:S04]  /*07f0*/  FSETP.GT.AND P0, PT, R7, R0, PT ;  /* 0x000000000700720b */ /* 0x024fc80003f04000 */
[----:B------:R-:W-:-:S04]  /*0800*/  FSEL R0, R7, R0, P0 ;  /* 0x0000000007007208 */ /* 0x000fc80000000000 */
[----:B---3--:R-:W-:-:S04]  /*0810*/  FSETP.GT.AND P0, PT, R9, R0, PT ;  /* 0x000000000900720b */ /* 0x008fc80003f04000 */
[----:B------:R-:W-:-:S04]  /*0820*/  FSEL R0, R9, R0, P0 ;  /* 0x0000000009007208 */ /* 0x000fc80000000000 */
[----:B----4-:R-:W-:-:S04]  /*0830*/  FSETP.GT.AND P0, PT, R11, R0, PT ;  /* 0x000000000b00720b */ /* 0x010fc80003f04000 */
[----:B------:R-:W-:-:S04]  /*0840*/  FSEL R0, R11, R0, P0 ;  /* 0x000000000b007208 */ /* 0x000fc80000000000 */
[----:B------:R-:W-:-:S04]  /*0850*/  FSETP.GT.AND P0, PT, R13, R0, PT ;  /* 0x000000000d00720b */ /* 0x000fc80003f04000 */
[----:B------:R-:W-:-:S09]  /*0860*/  FSEL R0, R13, R0, P0 ;  /* 0x000000000d007208 */ /* 0x000fd20000000000 */
.L_x_22:
[----:B------:R-:W-:Y:S05]  /*0870*/  BRA.U !UP1, `(.L_x_18) ;  /* 0x0000000109347547 */ /* 0x000fea000b800000 */
[----:B------:R-:W0:Y:S01]  /*0880*/  LDC.64 R2, c[0x0][0x380] ;  /* 0x0000e000ff027b82 */ /* 0x000e220000000a00 */
[----:B------:R-:W-:Y:S01]  /*0890*/  UIADD3 UR4, UPT, UPT, -UR4, URZ, URZ ;  /* 0x000000ff04047290 */ /* 0x000fe2000fffe1ff */
[----:B0-----:R-:W-:-:S05]  /*08a0*/  IMAD.WIDE.U32 R2, R4, 0x4, R2 ;  /* 0x0000000404027825 */ /* 0x001fca00078e0002 */
[----:B------:R-:W-:-:S07]  /*08b0*/  MOV R7, R3 ;  /* 0x0000000300077202 */ /* 0x000fce0000000f00 */
.L_x_23:
[----:B------:R-:W-:-:S06]  /*08c0*/  MOV R3, R7 ;  /* 0x0000000700037202 */ /* 0x000fcc0000000f00 */
[----:B------:R0:W2:Y:S01]  /*08d0*/  LDG.E R3, desc[UR10][R2.64] ;  /* 0x0000000a02037981 */ /* 0x0000a2000c1e1900 */
[----:B------:R-:W-:-:S04]  /*08e0*/  UIADD3 UR4, UPT, UPT, UR4, 0x1, URZ ;  /* 0x0000000104047890 */ /* 0x000fc8000fffe0ff */
[----:B------:R-:W-:Y:S01]  /*08f0*/  UISETP.NE.AND UP0, UPT, UR4, URZ, UPT ;  /* 0x000000ff0400728c */ /* 0x000fe2000bf05270 */
[----:B0-----:R-:W-:-:S05]  /*0900*/  IADD3 R2, P1, PT, R2, 0x4, RZ ;  /* 0x0000000402027810 */ /* 0x001fca0007f3e0ff */
[----:B------:R-:W-:Y:S01]  /*0910*/  IMAD.X R7, RZ, RZ, R7, P1 ;  /* 0x000000ffff077224 */ /* 0x000fe200008e0607 */
[----:B--2--5:R-:W-:-:S04]  /*0920*/  FSETP.GT.AND P0, PT, R3, R0, PT ;  /* 0x000000000300720b */ /* 0x024fc80003f04000 */
[----:B------:R-:W-:Y:S01]  /*0930*/  FSEL R0, R3, R0, P0 ;  /* 0x0000000003007208 */ /* 0x000fe20000000000 */
[----:B------:R-:W-:Y:S08]  /*0940*/  BRA.U UP0, `(.L_x_23) ;  /* 0xfffffffd00dc7547 */ /* 0x000ff0000b83ffff */
.L_x_18:
[----:B------:R-:W0:Y:S02]  /*0950*/  LDC.64 R2, c[0x0][0x380] ;  /* 0x0000e000ff027b82 */ /* 0x000e240000000a00 */
[----:B0-----:R-:W-:-:S05]  /*0960*/  IMAD.WIDE R4, R5, 0x4, R2 ;  /* 0x0000000405047825 */ /* 0x001fca00078e0202 */
[----:B------:R-:W2:Y:S01]  /*0970*/  LDG.E R7, desc[UR10][R4.64] ;  /* 0x0000000a04077981 */ /* 0x000ea2000c1e1900 */
[----:B------:R-:W-:Y:S01]  /*0980*/  UISETP.GE.AND UP0, UPT, UR8, 0x1, UPT ;  /* 0x000000010800788c */ /* 0x000fe2000bf06270 */
[----:B------:R-:W-:Y:S02]  /*0990*/  HFMA2 R17, -RZ, RZ, 0, 0 ;  /* 0x00000000ff117431 */ /* 0x000fe400000001ff */
[----:B--2--5:R-:W-:-:S06]  /*09a0*/  FADD R8, R7, -R0 ;  /* 0x8000000007087221 */ /* 0x024fcc0000000000 */
[----:B------:R-:W-:Y:S05]  /*09b0*/  BRA.U !UP0, `(.L_x_24) ;  /* 0x0000000d08087547 */ /* 0x000fea000b800000 */
[----:B------:R-:W-:Y:S01]  /*09c0*/  UISETP.GE.U32.AND UP1, UPT, UR8, 0x8, UPT ;  /* 0x000000080800788c */ /* 0x000fe2000bf26070 */
[----:B------:R-:W-:Y:S01]  /*09d0*/  MOV R17, RZ ;  /* 0x000000ff00117202 */ /* 0x000fe20000000f00 */
[----:B------:R-:W-:Y:S01]  /*09e0*/  ULOP3.LUT UR6, UR8, 0x7, URZ, 0xc0, !UPT ;  /* 0x0000000708067892 */ /* 0x000fe2000f8ec0ff */
[----:B------:R-:W-:-:S03]  /*09f0*/  IMAD.MOV.U32 R9, RZ, RZ, RZ ;  /* 0x000000ffff097224 */ /* 0x000fc600078e00ff */
[----:B------:R-:W-:-:S03]  /*0a00*/  UISETP.NE.AND UP0, UPT, UR6, URZ, UPT ;  /* 0x000000ff0600728c */ /* 0x000fc6000bf05270 */
[----:B------:R-:W-:Y:S08]  /*0a10*/  BRA.U !UP1, `(.L_x_25) ;  /* 0x0000000509807547 */ /* 0x000ff0000b800000 */
[----:B------:R-:W0:Y:S01]  /*0a20*/  LDCU.64 UR4, c[0x0][0x380] ;  /* 0x00007000ff0477ac */ /* 0x000e220008000a00 */
[----:B------:R-:W-:Y:S01]  /*0a30*/  MOV R17, RZ ;  /* 0x000000ff00117202 */ /* 0x000fe20000000f00 */
[----:B------:R-:W-:-:S04]  /*0a40*/  ULOP3.LUT UR7, UR8, 0x7ffffff8, URZ, 0xc0, !UPT ;  /* 0x7ffffff808077892 */ /* 0x000fc8000f8ec0ff */
[----:B------:R-:W-:Y:S02]  /*0a50*/  UIADD3 UR9, UPT, UPT, -UR7, URZ, URZ ;  /* 0x000000ff07097290 */ /* 0x000fe4000fffe1ff */
[----:B------:R-:W-:Y:S01]  /*0a60*/  MOV R9, UR7 ;  /* 0x0000000700097c02 */ /* 0x000fe20008000f00 */
[----:B0-----:R-:W-:-:S04]  /*0a70*/  UIADD3 UR4, UP1, UPT, UR4, 0x10, URZ ;  /* 0x0000001004047890 */ /* 0x001fc8000ff3e0ff */
[----:B------:R-:W-:Y:S02]  /*0a80*/  UIADD3.X UR5, UPT, UPT, URZ, UR5, URZ, UP1, !UPT ;  /* 0x00000005ff057290 */ /* 0x000fe40008ffe4ff */
[----:B------:R-:W-:-:S04]  /*0a90*/  IMAD.U32 R6, RZ, RZ, UR4 ;  /* 0x00000004ff067e24 */ /* 0x000fc8000f8e00ff */
[----:B------:R-:W-:-:S07]  /*0aa0*/  MOV R7, UR5 ;  /* 0x0000000500077c02 */ /* 0x000fce0008000f00 */
.L_x_26:
[----:B------:R-:W2:Y:S04]  /*0ab0*/  LDG.E R11, desc[UR10][R6.64+-0x10] ;  /* 0xfffff00a060b7981 */ /* 0x000ea8000c1e1900 */
[----:B------:R-:W3:Y:S04]  /*0ac0*/  LDG.E R29, desc[UR10][R6.64+-0xc] ;  /* 0xfffff40a061d7981 */ /* 0x000ee8000c1e1900 */
[----:B------:R-:W4:Y:S04]  /*0ad0*/  LDG.E R23, desc[UR10][R6.64+-0x4] ;  /* 0xfffffc0a06177981 */ /* 0x000f28000c1e1900 */
[----:B------:R-:W5:Y:S04]  /*0ae0*/  LDG.E R25, desc[UR10][R6.64+-0x8] ;  /* 0xfffff80a06197981 */ /* 0x000f68000c1e1900 */
[----:B------:R-:W5:Y:S04]  /*0af0*/  LDG.E R21, desc[UR10][R6.64] ;  /* 0x0000000a06157981 */ /* 0x000f68000c1e1900 */
[----:B------:R-:W5:Y:S04]  /*0b00*/  LDG.E R19, desc[UR10][R6.64+0x4] ;  /* 0x0000040a06137981 */ /* 0x000f68000c1e1900 */
[----:B------:R-:W5:Y:S04]  /*0b10*/  LDG.E R15, desc[UR10][R6.64+0x8] ;  /* 0x0000080a060f7981 */ /* 0x000f68000c1e1900 */
[----:B------:R0:W5:Y:S01]  /*0b20*/  LDG.E R13, desc[UR10][R6.64+0xc] ;  /* 0x00000c0a060d7981 */ /* 0x000162000c1e1900 */
[----:B------:R-:W-:Y:S01]  /*0b30*/  HFMA2 R10, -RZ, RZ, 0.96630859375, -0.0022525787353515625 ;  /* 0x3bbb989dff0a7431 */ /* 0x000fe200000001ff */
[----:B------:R-:W-:-:S04]  /*0b40*/  UIADD3 UR9, UPT, UPT, UR9, 0x8, URZ ;  /* 0x0000000809097890 */ /* 0x000fc8000fffe0ff */
[----:B------:R-:W-:Y:S01]  /*0b50*/  UISETP.NE.AND UP1, UPT, UR9, URZ, UPT ;  /* 0x000000ff0900728c */ /* 0x000fe2000bf25270 */
[----:B0-----:R-:W-:-:S05]  /*0b60*/  IADD3 R6, P0, PT, R6, 0x20, RZ ;  /* 0x0000002006067810 */ /* 0x001fca0007f1e0ff */
[----:B------:R-:W-:Y:S02]  /*0b70*/  IMAD.X R7, RZ, RZ, R7, P0 ;  /* 0x000000ffff077224 */ /* 0x000fe400000e0607 */
[----:B--2---:R-:W-:Y:S01]  /*0b80*/  FADD R27, R11, -R0 ;  /* 0x800000000b1b7221 */ /* 0x004fe20000000000 */
[----:B------:R-:W-:-:S03]  /*0b90*/  IMAD.MOV.U32 R11, RZ, RZ, 0x437c0000 ;  /* 0x437c0000ff0b7424 */ /* 0x000fc600078e00ff */
[----:B------:R-:W-:-:S04]  /*0ba0*/  FFMA.SAT R12, R27, R10, 0.5 ;  /* 0x3f0000001b0c7423 */ /* 0x000fc8000000200a */
[----:B------:R-:W-:-:S04]  /*0bb0*/  FFMA.RM R12, R12, R11, 12582913 ;  /* 0x4b4000010c0c7423 */ /* 0x000fc8000000400b */
[----:B------:R-:W-:-:S04]  /*0bc0*/  FADD R14, R12, -12583039 ;  /* 0xcb40007f0c0e7421 */ /* 0x000fc80000000000 */
[----:B------:R-:W-:-:S04]  /*0bd0*/  FFMA R14, R27, 1.4426950216293334961, -R14 ;  /* 0x3fb8aa3b1b0e7823 */ /* 0x000fc8000000080e */
[----:B------:R-:W-:Y:S01]  /*0be0*/  FFMA R14, R27, 1.925963033500011079e-08, R14 ;  /* 0x32a570601b0e7823 */ /* 0x000fe2000000000e */
[----:B---3--:R-:W-:-:S05]  /*0bf0*/  FADD R27, R29, -R0 ;  /* 0x800000001d1b7221 */ /* 0x008fca0000000000 */
[----:B------:R-:W0:Y:S01]  /*0c00*/  MUFU.EX2 R14, R14 ;  /* 0x0000000e000e7308 */ /* 0x000e220000000800 */
[-C--:B------:R-:W-:Y:S01]  /*0c10*/  FFMA.SAT R18, R27, R10.reuse, 0.5 ;  /* 0x3f0000001b127423 */ /* 0x080fe2000000200a */
[----:B------:R-:W-:Y:S01]  /*0c20*/  SHF.L.U32 R16, R12, 0x17, RZ ;  /* 0x000000170c107819 */ /* 0x000fe200000006ff */
[----:B----4-:R-:W-:Y:S02]  /*0c30*/  FADD R23, R23, -R0 ;  /* 0x8000000017177221 */ /* 0x010fe40000000000 */
[----:B------:R-:W-:Y:S02]  /*0c40*/  FFMA.RM R12, R18, R11, 12582913 ;  /* 0x4b400001120c7423 */ /* 0x000fe4000000400b */
[----:B------:R-:W-:Y:S02]  /*0c50*/  FFMA.SAT R22, R23, R10, 0.5 ;  /* 0x3f00000017167423 */ /* 0x000fe4000000200a */
[----:B------:R-:W-:-:S04]  /*0c60*/  FADD R18, R12, -12583039 ;  /* 0xcb40007f0c127421 */ /* 0x000fc80000000000 */
[C---:B------:R-:W-:Y:S01]  /*0c70*/  FFMA R18, R27.reuse, 1.4426950216293334961, -R18 ;  /* 0x3fb8aa3b1b127823 */ /* 0x040fe20000000812 */
[----:B0-----:R-:W-:Y:S01]  /*0c80*/  FFMA R16, R16, R14, R17 ;  /* 0x0000000e10107223 */ /* 0x001fe20000000011 */
[----:B------:R-:W-:Y:S02]  /*0c90*/  FFMA.RM R14, R22, R11, 12582913 ;  /* 0x4b400001160e7423 */ /* 0x000fe4000000400b */
[----:B------:R-:W-:Y:S02]  /*0ca0*/  FFMA R24, R27, 1.925963033500011079e-08, R18 ;  /* 0x32a570601b187823 */ /* 0x000fe40000000012 */
[----:B------:R-:W-:Y:S01]  /*0cb0*/  FADD R18, R14, -12583039 ;  /* 0xcb40007f0e127421 */ /* 0x000fe20000000000 */
[--C-:B-----5:R-:W-:Y:S01]  /*0cc0*/  FADD R25, R25, -R0.reuse ;  /* 0x8000000019197221 */ /* 0x120fe20000000000 */
[--C-:B------:R-:W-:Y:S01]  /*0cd0*/  FADD R27, R21, -R0.reuse ;  /* 0x80000000151b7221 */ /* 0x100fe20000000000 */
[----:B------:R-:W-:Y:S01]  /*0ce0*/  FADD R29, R19, -R0 ;  /* 0x80000000131d7221 */ /* 0x000fe20000000000 */
[----:B------:R-:W-:Y:S01]  /*0cf0*/  FFMA R18, R23, 1.4426950216293334961, -R18 ;  /* 0x3fb8aa3b17127823 */ /* 0x000fe20000000812 */
[-C--:B------:R-:W-:Y:S01]  /*0d00*/  FFMA.SAT R20, R25, R10.reuse, 0.5 ;  /* 0x3f00000019147423 */ /* 0x080fe2000000200a */
[----:B------:R-:W-:-:S02]  /*0d10*/  FFMA.SAT R22, R27, R10, 0.5 ;  /* 0x3f0000001b167423 */ /* 0x000fc4000000200a */
[----:B------:R-:W-:Y:S01]  /*0d20*/  FFMA R23, R23, 1.925963033500011079e-08, R18 ;  /* 0x32a5706017177823 */ /* 0x000fe20000000012 */
[-C--:B------:R-:W-:Y:S01]  /*0d30*/  FFMA.SAT R18, R29, R10.reuse, 0.5 ;  /* 0x3f0000001d127423 */ /* 0x080fe2000000200a */
[-C--:B------:R-:W-:Y:S01]  /*0d40*/  FFMA.RM R17, R20, R11.reuse, 12582913 ;  /* 0x4b40000114117423 */ /* 0x080fe2000000400b */
[-C--:B------:R-:W-:Y:S02]  /*0d50*/  FFMA.RM R19, R22, R11.reuse, 12582913 ;  /* 0x4b40000116137423 */ /* 0x080fe4000000400b */
[----:B------:R-:W-:Y:S01]  /*0d60*/  FFMA.RM R18, R18, R11, 12582913 ;  /* 0x4b40000112127423 */ /* 0x000fe2000000400b */
[----:B------:R-:W-:Y:S01]  /*0d70*/  FADD R20, R17, -12583039 ;  /* 0xcb40007f11147421 */ /* 0x000fe20000000000 */
[----:B------:R-:W-:Y:S02]  /*0d80*/  FADD R22, R19, -12583039 ;  /* 0xcb40007f13167421 */ /* 0x000fe40000000000 */
[----:B------:R-:W-:Y:S01]  /*0d90*/  FADD R26, R18, -12583039 ;  /* 0xcb40007f121a7421 */ /* 0x000fe20000000000 */
[----:B------:R-:W-:Y:S01]  /*0da0*/  FFMA R20, R25, 1.4426950216293334961, -R20 ;  /* 0x3fb8aa3b19147823 */ /* 0x000fe20000000814 */
[----:B------:R-:W-:Y:S01]  /*0db0*/  FADD R15, R15, -R0 ;  /* 0x800000000f0f7221 */ /* 0x000fe20000000000 */
[----:B------:R-:W-:Y:S01]  /*0dc0*/  FFMA R22, R27, 1.4426950216293334961, -R22 ;  /* 0x3fb8aa3b1b167823 */ /* 0x000fe20000000816 */
[----:B------:R-:W-:Y:S01]  /*0dd0*/  FFMA R26, R29, 1.4426950216293334961, -R26 ;  /* 0x3fb8aa3b1d1a7823 */ /* 0x000fe2000000081a */
[----:B------:R0:W1:Y:S01]  /*0de0*/  MUFU.EX2 R21, R24 ;  /* 0x0000001800157308 */ /* 0x0000620000000800 */
[----:B------:R-:W-:Y:S01]  /*0df0*/  FADD R13, R13, -R0 ;  /* 0x800000000d0d7221 */ /* 0x000fe20000000000 */
[----:B------:R-:W-:Y:S01]  /*0e00*/  FFMA R20, R25, 1.925963033500011079e-08, R20 ;  /* 0x32a5706019147823 */ /* 0x000fe20000000014 */
[----:B------:R-:W-:Y:S01]  /*0e10*/  FFMA R27, R27, 1.925963033500011079e-08, R22 ;  /* 0x32a570601b1b7823 */ /* 0x000fe20000000016 */
[----:B------:R-:W-:Y:S01]  /*0e20*/  FFMA R22, R29, 1.925963033500011079e-08, R26 ;  /* 0x32a570601d167823 */ /* 0x000fe2000000001a */
[-C--:B------:R-:W-:Y:S01]  /*0e30*/  FFMA.SAT R26, R13, R10.reuse, 0.5 ;  /* 0x3f0000000d1a7423 */ /* 0x080fe2000000200a */
[----:B0-----:R-:W-:-:S02]  /*0e40*/  FFMA.SAT R24, R15, R10, 0.5 ;  /* 0x3f0000000f187423 */ /* 0x001fc4000000200a */
[----:B------:R-:W0:Y:S02]  /*0e50*/  MUFU.EX2 R20, R20 ;  /* 0x0000001400147308 */ /* 0x000e240000000800 */
[-C--:B------:R-:W-:Y:S01]  /*0e60*/  FFMA.RM R10, R24, R11.reuse, 12582913 ;  /* 0x4b400001180a7423 */ /* 0x080fe2000000400b */
[----:B------:R-:W-:-:S03]  /*0e70*/  FFMA.RM R11, R26, R11, 12582913 ;  /* 0x4b4000011a0b7423 */ /* 0x000fc6000000400b */
[----:B------:R-:W-:Y:S02]  /*0e80*/  FADD R26, R10, -12583039 ;  /* 0xcb40007f0a1a7421 */ /* 0x000fe40000000000 */
[----:B------:R-:W2:Y:S01]  /*0e90*/  MUFU.EX2 R23, R23 ;  /* 0x0000001700177308 */ /* 0x000ea20000000800 */
[----:B------:R-:W-:Y:S01]  /*0ea0*/  FADD R28, R11, -12583039 ;  /* 0xcb40007f0b1c7421 */ /* 0x000fe20000000000 */
[----:B------:R-:W-:Y:S01]  /*0eb0*/  SHF.L.U32 R25, R12, 0x17, RZ ;  /* 0x000000170c197819 */ /* 0x000fe200000006ff */
[----:B------:R-:W-:Y:S02]  /*0ec0*/  FFMA R26, R15, 1.4426950216293334961, -R26 ;  /* 0x3fb8aa3b0f1a7823 */ /* 0x000fe4000000081a */
[----:B------:R-:W-:-:S03]  /*0ed0*/  FFMA R28, R13, 1.4426950216293334961, -R28 ;  /* 0x3fb8aa3b0d1c7823 */ /* 0x000fc6000000081c */
[----:B------:R-:W3:Y:S01]  /*0ee0*/  MUFU.EX2 R24, R27 ;  /* 0x0000001b00187308 */ /* 0x000ee20000000800 */
[----:B------:R-:W-:Y:S01]  /*0ef0*/  FFMA R12, R15, 1.925963033500011079e-08, R26 ;  /* 0x32a570600f0c7823 */ /* 0x000fe2000000001a */
[----:B-1----:R-:W-:Y:S01]  /*0f00*/  FFMA R21, R25, R21, R16 ;  /* 0x0000001519157223 */ /* 0x002fe20000000010 */
[----:B------:R-:W-:Y:S02]  /*0f10*/  IMAD.SHL.U32 R16, R17, 0x800000, RZ ;  /* 0x0080000011107824 */ /* 0x000fe400078e00ff */
[----:B------:R-:W-:-:S03]  /*0f20*/  FFMA R28, R13, 1.925963033500011079e-08, R28 ;  /* 0x32a570600d1c7823 */ /* 0x000fc6000000001c */
[----:B------:R-:W1:Y:S01]  /*0f30*/  MUFU.EX2 R22, R22 ;  /* 0x0000001600167308 */ /* 0x000e620000000800 */
[----:B------:R-:W-:Y:S01]  /*0f40*/  SHF.L.U32 R15, R14, 0x17, RZ ;  /* 0x000000170e0f7819 */ /* 0x000fe200000006ff */
[----:B0-----:R-:W-:Y:S01]  /*0f50*/  FFMA R16, R16, R20, R21 ;  /* 0x0000001410107223 */ /* 0x001fe20000000015 */
[----:B------:R-:W-:-:S05]  /*0f60*/  SHF.L.U32 R14, R19, 0x17, RZ ;  /* 0x00000017130e7819 */ /* 0x000fca00000006ff */
[----:B------:R-:W0:Y:S01]  /*0f70*/  MUFU.EX2 R12, R12 ;  /* 0x0000000c000c7308 */ /* 0x000e220000000800 */
[----:B--2---:R-:W-:Y:S01]  /*0f80*/  FFMA R15, R15, R23, R16 ;  /* 0x000000170f0f7223 */ /* 0x004fe20000000010 */
[----:B------:R-:W-:-:S06]  /*0f90*/  IMAD.SHL.U32 R18, R18, 0x800000, RZ ;  /* 0x0080000012127824 */ /* 0x000fcc00078e00ff */
[----:B------:R-:W2:Y:S01]  /*0fa0*/  MUFU.EX2 R28, R28 ;  /* 0x0000001c001c7308 */ /* 0x000ea20000000800 */
[----:B---3--:R-:W-:Y:S01]  /*0fb0*/  FFMA R15, R14, R24, R15 ;  /* 0x000000180e0f7223 */ /* 0x008fe2000000000f */
[----:B------:R-:W-:-:S03]  /*0fc0*/  SHF.L.U32 R10, R10, 0x17, RZ ;  /* 0x000000170a0a7819 */ /* 0x000fc600000006ff */
[----:B-1----:R-:W-:Y:S01]  /*0fd0*/  FFMA R15, R18, R22, R15 ;  /* 0x00000016120f7223 */ /* 0x002fe2000000000f */
[----:B------:R-:W-:-:S03]  /*0fe0*/  SHF.L.U32 R11, R11, 0x17, RZ ;  /* 0x000000170b0b7819 */ /* 0x000fc600000006ff */
[----:B0-----:R-:W-:-:S04]  /*0ff0*/  FFMA R10, R10, R12, R15 ;  /* 0x0000000c0a0a7223 */ /* 0x001fc8000000000f */
[----:B--2---:R-:W-:Y:S01]  /*1000*/  FFMA R17, R11, R28, R10 ;  /* 0x0000001c0b117223 */ /* 0x004fe2000000000a */
[----:B------:R-:W-:Y:S06]  /*1010*/  BRA.U UP1, `(.L_x_26) ;  /* 0xfffffff901a47547 */ /* 0x000fec000b83ffff */
.L_x_25:
[----:B------:R-:W-:Y:S05]  /*1020*/  BRA.U !UP0, `(.L_x_24) ;  /* 0x00000005086c7547 */ /* 0x000fea000b800000 */
[----:B------:R-:W-:Y:S02]  /*1030*/  UISETP.GE.U32.AND UP0, UPT, UR6, 0x4, UPT ;  /* 0x000000040600788c */ /* 0x000fe4000bf06070 */
[----:B------:R-:W-:-:S04]  /*1040*/  ULOP3.LUT UR5, UR8, 0x3, URZ, 0xc0, !UPT ;  /* 0x0000000308057892 */ /* 0x000fc8000f8ec0ff */
[----:B------:R-:W-:-:S03]  /*1050*/  UISETP.NE.AND UP1, UPT, UR5, URZ, UPT ;  /* 0x000000ff0500728c */ /* 0x000fc6000bf25270 */
[----:B------:R-:W-:Y:S08]  /*1060*/  BRA.U !UP0, `(.L_x_27) ;  /* 0x0000000108b07547 */ /* 0x000ff0000b800000 */
[----:B------:R-:W-:-:S05]  /*1070*/  IMAD.WIDE.U32 R18, R9, 0x4, R2 ;  /* 0x0000000409127825 */ /* 0x000fca00078e0002 */
[----:B------:R-:W2:Y:S04]  /*1080*/  LDG.E R7, desc[UR10][R18.64] ;  /* 0x0000000a12077981 */ /* 0x000ea8000c1e1900 */
[----:B------:R-:W3:Y:S04]  /*1090*/  LDG.E R13, desc[UR10][R18.64+0x4] ;  /* 0x0000040a120d7981 */ /* 0x000ee8000c1e1900 */
[----:B------:R-:W4:Y:S04]  /*10a0*/  LDG.E R11, desc[UR10][R18.64+0x8] ;  /* 0x0000080a120b7981 */ /* 0x000f28000c1e1900 */
[----:B------:R0:W5:Y:S01]  /*10b0*/  LDG.E R23, desc[UR10][R18.64+0xc] ;  /* 0x00000c0a12177981 */ /* 0x000162000c1e1900 */
[----:B------:R-:W-:Y:S01]  /*10c0*/  HFMA2 R6, -RZ, RZ, 3.7421875, 0 ;  /* 0x437c0000ff067431 */ /* 0x000fe200000001ff */
[----:B------:R-:W-:-:S02]  /*10d0*/  MOV R14, 0x3bbb989d ;  /* 0x3bbb989d000e7802 */ /* 0x000fc40000000f00 */
[----:B------:R-:W-:Y:S01]  /*10e0*/  IADD3 R9, PT, PT, R9, 0x4, RZ ;  /* 0x0000000409097810 */ /* 0x000fe20007ffe0ff */
[----:B--2---:R-:W-:-:S04]  /*10f0*/  FADD R15, R7, -R0 ;  /* 0x80000000070f7221 */ /* 0x004fc80000000000 */
[----:B------:R-:W-:Y:S01]  /*1100*/  FFMA.SAT R7, R15, R14, 0.5 ;  /* 0x3f0000000f077423 */ /* 0x000fe2000000200e */
[----:B---3--:R-:W-:-:S03]  /*1110*/  FADD R13, R13, -R0 ;  /* 0x800000000d0d7221 */ /* 0x008fc60000000000 */
[----:B------:R-:W-:Y:S01]  /*1120*/  FFMA.RM R7, R7, R6, 12582913 ;  /* 0x4b40000107077423 */ /* 0x000fe20000004006 */
[----:B----4-:R-:W-:Y:S01]  /*1130*/  FADD R11, R11, -R0 ;  /* 0x800000000b0b7221 */ /* 0x010fe20000000000 */
[-C--:B------:R-:W-:Y:S02]  /*1140*/  FFMA.SAT R21, R13, R14.reuse, 0.5 ;  /* 0x3f0000000d157423 */ /* 0x080fe4000000200e */
[----:B------:R-:W-:Y:S01]  /*1150*/  FADD R12, R7, -12583039 ;  /* 0xcb40007f070c7421 */ /* 0x000fe20000000000 */
[----:B0-----:R-:W-:Y:S01]  /*1160*/  FFMA.SAT R19, R11, R14, 0.5 ;  /* 0x3f0000000b137423 */ /* 0x001fe2000000200e */
[----:B------:R-:W-:Y:S02]  /*1170*/  FFMA.RM R10, R21, R6, 12582913 ;  /* 0x4b400001150a7423 */ /* 0x000fe40000004006 */
[----:B------:R-:W-:Y:S02]  /*1180*/  FFMA R12, R15, 1.4426950216293334961, -R12 ;  /* 0x3fb8aa3b0f0c7823 */ /* 0x000fe4000000080c */
[----:B------:R-:W-:-:S02]  /*1190*/  FADD R18, R10, -12583039 ;  /* 0xcb40007f0a127421 */ /* 0x000fc40000000000 */
[----:B------:R-:W-:Y:S01]  /*11a0*/  FFMA R16, R15, 1.925963033500011079e-08, R12 ;  /* 0x32a570600f107823 */ /* 0x000fe2000000000c */
[----:B-----5:R-:W-:Y:S01]  /*11b0*/  FADD R15, R23, -R0 ;  /* 0x80000000170f7221 */ /* 0x020fe20000000000 */
[----:B------:R-:W-:Y:S01]  /*11c0*/  FFMA.RM R12, R19, R6, 12582913 ;  /* 0x4b400001130c7423 */ /* 0x000fe20000004006 */
[----:B------:R-:W-:Y:S02]  /*11d0*/  FFMA R18, R13, 1.4426950216293334961, -R18 ;  /* 0x3fb8aa3b0d127823 */ /* 0x000fe40000000812 */
[----:B------:R-:W-:Y:S01]  /*11e0*/  FFMA.SAT R19, R15, R14, 0.5 ;  /* 0x3f0000000f137423 */ /* 0x000fe2000000200e */
[C---:B------:R-:W-:Y:S01]  /*11f0*/  FADD R14, R12.reuse, -12583039 ;  /* 0xcb40007f0c0e7421 */ /* 0x040fe20000000000 */
[----:B------:R-:W-:Y:S01]  /*1200*/  FFMA R18, R13, 1.925963033500011079e-08, R18 ;  /* 0x32a570600d127823 */ /* 0x000fe20000000012 */
[----:B------:R-:W0:Y:S01]  /*1210*/  MUFU.EX2 R16, R16 ;  /* 0x0000001000107308 */ /* 0x000e220000000800 */
[----:B------:R-:W-:Y:S01]  /*1220*/  FFMA.RM R6, R19, R6, 12582913 ;  /* 0x4b40000113067423 */ /* 0x000fe20000004006 */
[----:B------:R-:W-:Y:S01]  /*1230*/  FFMA R14, R11, 1.4426950216293334961, -R14 ;  /* 0x3fb8aa3b0b0e7823 */ /* 0x000fe2000000080e */
[----:B------:R-:W-:-:S02]  /*1240*/  SHF.L.U32 R12, R12, 0x17, RZ ;  /* 0x000000170c0c7819 */ /* 0x000fc400000006ff */
[----:B------:R-:W-:Y:S01]  /*1250*/  FADD R20, R6, -12583039 ;  /* 0xcb40007f06147421 */ /* 0x000fe20000000000 */
[----:B------:R-:W-:Y:S01]  /*1260*/  FFMA R11, R11, 1.925963033500011079e-08, R14 ;  /* 0x32a570600b0b7823 */ /* 0x000fe2000000000e */
[----:B------:R-:W-:Y:S01]  /*1270*/  IMAD.SHL.U32 R14, R7, 0x800000, RZ ;  /* 0x00800000070e7824 */ /* 0x000fe200078e00ff */
[----:B------:R-:W1:Y:S01]  /*1280*/  MUFU.EX2 R18, R18 ;  /* 0x0000001200127308 */ /* 0x000e620000000800 */
[C---:B------:R-:W-:Y:S01]  /*1290*/  FFMA R20, R15.reuse, 1.4426950216293334961, -R20 ;  /* 0x3fb8aa3b0f147823 */ /* 0x040fe20000000814 */
[----:B------:R-:W-:Y:S01]  /*12a0*/  SHF.L.U32 R7, R10, 0x17, RZ ;  /* 0x000000170a077819 */ /* 0x000fe200000006ff */
[----:B------:R-:W-:Y:S02]  /*12b0*/  IMAD.SHL.U32 R6, R6, 0x800000, RZ ;  /* 0x0080000006067824 */ /* 0x000fe400078e00ff */
[----:B------:R-:W-:-:S03]  /*12c0*/  FFMA R20, R15, 1.925963033500011079e-08, R20 ;  /* 0x32a570600f147823 */ /* 0x000fc60000000014 */
[----:B------:R-:W2:Y:S01]  /*12d0*/  MUFU.EX2 R11, R11 ;  /* 0x0000000b000b7308 */ /* 0x000ea20000000800 */
[----:B0-----:R-:W-:-:S07]  /*12e0*/  FFMA R14, R14, R16, R17 ;  /* 0x000000100e0e7223 */ /* 0x001fce0000000011 */
[----:B------:R-:W0:Y:S01]  /*12f0*/  MUFU.EX2 R20, R20 ;  /* 0x0000001400147308 */ /* 0x000e220000000800 */
[----:B-1----:R-:W-:-:S04]  /*1300*/  FFMA R7, R7, R18, R14 ;  /* 0x0000001207077223 */ /* 0x002fc8000000000e */
[----:B--2---:R-:W-:-:S04]  /*1310*/  FFMA R7, R12, R11, R7 ;  /* 0x0000000b0c077223 */ /* 0x004fc80000000007 */
[----:B0-----:R-:W-:-:S07]  /*1320*/  FFMA R17, R6, R20, R7 ;  /* 0x0000001406117223 */ /* 0x001fce0000000007 */
.L_x_27:
[----:B------:R-:W-:Y:S05]  /*1330*/  BRA.U !UP1, `(.L_x_24) ;  /* 0x0000000109a87547 */ /* 0x000fea000b800000 */
[----:B------:R-:W-:Y:S02]  /*1340*/  UISETP.NE.AND UP0, UPT, UR5, 0x1, UPT ;  /* 0x000000010500788c */ /* 0x000fe4000bf05270 */
[----:B------:R-:W-:-:S04]  /*1350*/  ULOP3.LUT UR4, UR8, 0x1, URZ, 0xc0, !UPT ;  /* 0x0000000108047892 */ /* 0x000fc8000f8ec0ff */
[----:B------:R-:W-:-:S03]  /*1360*/  UISETP.NE.U32.AND UP1, UPT, UR4, 0x1, UPT ;  /* 0x000000010400788c */ /* 0x000fc6000bf25070 */
[----:B------:R-:W-:Y:S08]  /*1370*/  BRA.U !UP0, `(.L_x_28) ;  /* 0x0000000108607547 */ /* 0x000ff0000b800000 */
[----:B------:R-:W-:-:S05]  /*1380*/  IMAD.WIDE.U32 R6, R9, 0x4, R2 ;  /* 0x0000000409067825 */ /* 0x000fca00078e0002 */
[----:B------:R-:W2:Y:S04]  /*1390*/  LDG.E R11, desc[UR10][R6.64] ;  /* 0x0000000a060b7981 */ /* 0x000ea8000c1e1900 */
[----:B------:R-:W3:Y:S01]  /*13a0*/  LDG.E R15, desc[UR10][R6.64+0x4] ;  /* 0x0000040a060f7981 */ /* 0x000ee2000c1e1900 */
[----:B------:R-:W-:Y:S01]  /*13b0*/  HFMA2 R13, -RZ, RZ, 3.7421875, 0 ;  /* 0x437c0000ff0d7431 */ /* 0x000fe200000001ff */
[----:B------:R-:W-:Y:S02]  /*13c0*/  MOV R10, 0x3bbb989d ;  /* 0x3bbb989d000a7802 */ /* 0x000fe40000000f00 */
[----:B------:R-:W-:Y:S01]  /*13d0*/  IADD3 R9, PT, PT, R9, 0x2, RZ ;  /* 0x0000000209097810 */ /* 0x000fe20007ffe0ff */
[----:B--2---:R-:W-:-:S04]  /*13e0*/  FADD R11, R11, -R0 ;  /* 0x800000000b0b7221 */ /* 0x004fc80000000000 */
[----:B------:R-:W-:Y:S01]  /*13f0*/  FFMA.SAT R12, R11, R10, 0.5 ;  /* 0x3f0000000b0c7423 */ /* 0x000fe2000000200a */
[----:B---3--:R-:W-:-:S03]  /*1400*/  FADD R15, R15, -R0 ;  /* 0x800000000f0f7221 */ /* 0x008fc60000000000 */
[----:B------:R-:W-:Y:S01]  /*1410*/  FFMA.RM R12, R12, R13, 12582913 ;  /* 0x4b4000010c0c7423 */ /* 0x000fe2000000400d */
[----:B------:R-:W-:-:S03]  /*1420*/  FFMA.SAT R14, R15, R10, 0.5 ;  /* 0x3f0000000f0e7423 */ /* 0x000fc6000000200a */
[----:B------:R-:W-:Y:S01]  /*1430*/  FADD R10, R12, -12583039 ;  /* 0xcb40007f0c0a7421 */ /* 0x000fe20000000000 */
[----:B------:R-:W-:Y:S01]  /*1440*/  FFMA.RM R14, R14, R13, 12582913 ;  /* 0x4b4000010e0e7423 */ /* 0x000fe2000000400d */
[----:B------:R-:W-:Y:S02]  /*1450*/  IMAD.SHL.U32 R12, R12, 0x800000, RZ ;  /* 0x008000000c0c7824 */ /* 0x000fe400078e00ff */
[C---:B------:R-:W-:Y:S01]  /*1460*/  FFMA R10, R11.reuse, 1.4426950216293334961, -R10 ;  /* 0x3fb8aa3b0b0a7823 */ /* 0x040fe2000000080a */
[C---:B------:R-:W-:Y:S01]  /*1470*/  FADD R6, R14.reuse, -12583039 ;  /* 0xcb40007f0e067421 */ /* 0x040fe20000000000 */
[----:B------:R-:W-:Y:S02]  /*1480*/  SHF.L.U32 R7, R14, 0x17, RZ ;  /* 0x000000170e077819 */ /* 0x000fe400000006ff */
[----:B------:R-:W-:Y:S01]  /*1490*/  FFMA R10, R11, 1.925963033500011079e-08, R10 ;  /* 0x32a570600b0a7823 */ /* 0x000fe2000000000a */
[----:B------:R-:W-:-:S04]  /*14a0*/  FFMA R6, R15, 1.4426950216293334961, -R6 ;  /* 0x3fb8aa3b0f067823 */ /* 0x000fc80000000806 */
[----:B------:R-:W-:Y:S01]  /*14b0*/  FFMA R6, R15, 1.925963033500011079e-08, R6 ;  /* 0x32a570600f067823 */ /* 0x000fe20000000006 */
[----:B------:R-:W0:Y:S08]  /*14c0*/  MUFU.EX2 R10, R10 ;  /* 0x0000000a000a7308 */ /* 0x000e300000000800 */
[----:B------:R-:W1:Y:S01]  /*14d0*/  MUFU.EX2 R6, R6 ;  /* 0x0000000600067308 */ /* 0x000e620000000800 */
[----:B0-----:R-:W-:-:S04]  /*14e0*/  FFMA R12, R12, R10, R17 ;  /* 0x0000000a0c0c7223 */ /* 0x001fc80000000011 */
[----:B-1----:R-:W-:-:S07]  /*14f0*/  FFMA R17, R7, R6, R12 ;  /* 0x0000000607117223 */ /* 0x002fce000000000c */
.L_x_28:
[----:B------:R-:W-:Y:S05]  /*1500*/  BRA.U UP1, `(.L_x_24) ;  /* 0x0000000101347547 */ /* 0x000fea000b800000 */
[----:B------:R-:W-:-:S06]  /*1510*/  IMAD.WIDE.U32 R2, R9, 0x4, R2 ;  /* 0x0000000409027825 */ /* 0x000fcc00078e0002 */
[----:B------:R-:W2:Y:S01]  /*1520*/  LDG.E R3, desc[UR10][R2.64] ;  /* 0x0000000a02037981 */ /* 0x000ea2000c1e1900 */
[----:B------:R-:W-:Y:S01]  /*1530*/  MOV R7, 0x3bbb989d ;  /* 0x3bbb989d00077802 */ /* 0x000fe20000000f00 */
[----:B------:R-:W-:Y:S02]  /*1540*/  IMAD.MOV.U32 R9, RZ, RZ, 0x437c0000 ;  /* 0x437c0000ff097424 */ /* 0x000fe400078e00ff */
[----:B--2---:R-:W-:-:S04]  /*1550*/  FADD R0, R3, -R0 ;  /* 0x8000000003007221 */ /* 0x004fc80000000000 */
[----:B------:R-:W-:-:S04]  /*1560*/  FFMA.SAT R6, R0, R7, 0.5 ;  /* 0x3f00000000067423 */ /* 0x000fc80000002007 */
[----:B------:R-:W-:-:S04]  /*1570*/  FFMA.RM R6, R6, R9, 12582913 ;  /* 0x4b40000106067423 */ /* 0x000fc80000004009 */
[C---:B------:R-:W-:Y:S01]  /*1580*/  FADD R7, R6.reuse, -12583039 ;  /* 0xcb40007f06077421 */ /* 0x040fe20000000000 */
[----:B------:R-:W-:-:S03]  /*1590*/  SHF.L.U32 R6, R6, 0x17, RZ ;  /* 0x0000001706067819 */ /* 0x000fc600000006ff */
[----:B------:R-:W-:-:S04]  /*15a0*/  FFMA R7, R0, 1.4426950216293334961, -R7 ;  /* 0x3fb8aa3b00077823 */ /* 0x000fc80000000807 */
[----:B------:R-:W-:-:S06]  /*15b0*/  FFMA R7, R0, 1.925963033500011079e-08, R7 ;  /* 0x32a5706000077823 */ /* 0x000fcc0000000007 */
[----:B------:R-:W0:Y:S02]  /*15c0*/  MUFU.EX2 R7, R7 ;  /* 0x0000000700077308 */ /* 0x000e240000000800 */
[----:B0-----:R-:W-:-:S07]  /*15d0*/  FFMA R17, R6, R7, R17 ;  /* 0x0000000706117223 */ /* 0x001fce0000000011 */
.L_x_24:
[----:B------:R-:W-:Y:S01]  /*15e0*/  MOV R3, 0x3bbb989d ;  /* 0x3bbb989d00037802 */ /* 0x000fe20000000f00 */
[----:B------:R-:W0:Y:S01]  /*15f0*/  MUFU.RCP R2, R17 ;  /* 0x0000001100027308 */ /* 0x000e220000001000 */
[----:B------:R-:W-:Y:S01]  /*1600*/  MOV R7, 0x437c0000 ;  /* 0x437c000000077802 */ /* 0x000fe20000000f00 */
[----:B------:R-:W-:Y:S02]  /*1610*/  BSSY.RECONVERGENT B0, `(.L_x_29) ;  /* 0x0000014000007945 */ /* 0x000fe40003800200 */
[----:B------:R-:W-:-:S04]  /*1620*/  FFMA.SAT R0, R8, R3, 0.5 ;  /* 0x3f00000008007423 */ /* 0x000fc80000002003 */
[----:B------:R-:W-:-:S04]  /*1630*/  FFMA.RM R0, R0, R7, 12582913 ;  /* 0x4b40000100007423 */ /* 0x000fc80000004007 */
[C---:B------:R-:W-:Y:S01]  /*1640*/  FADD R3, R0.reuse, -12583039 ;  /* 0xcb40007f00037421 */ /* 0x040fe20000000000 */
[----:B------:R-:W-:-:S03]  /*1650*/  IMAD.SHL.U32 R0, R0, 0x800000, RZ ;  /* 0x0080000000007824 */ /* 0x000fc600078e00ff */
[----:B------:R-:W-:Y:S01]  /*1660*/  FFMA R3, R8, 1.4426950216293334961, -R3 ;  /* 0x3fb8aa3b08037823 */ /* 0x000fe20000000803 */
[----:B0-----:R-:W-:-:S03]  /*1670*/  FFMA R7, R2, -R17, 1 ;  /* 0x3f80000002077423 */ /* 0x001fc60000000811 */
[----:B------:R-:W-:Y:S01]  /*1680*/  FFMA R3, R8, 1.925963033500011079e-08, R3 ;  /* 0x32a5706008037823 */ /* 0x000fe20000000003 */
[----:B------:R-:W-:-:S05]  /*1690*/  FFMA R7, R2, R7, R2 ;  /* 0x0000000702077223 */ /* 0x000fca0000000002 */
[----:B------:R-:W0:Y:S02]  /*16a0*/  MUFU.EX2 R3, R3 ;  /* 0x0000000300037308 */ /* 0x000e240000000800 */
[----:B0-----:R-:W-:-:S06]  /*16b0*/  FMUL R0, R3, R0 ;  /* 0x0000000003007220 */ /* 0x001fcc0000400000 */
[----:B------:R-:W0:Y:S01]  /*16c0*/  FCHK P0, R0, R17 ;  /* 0x0000001100007302 */ /* 0x000e220000000000 */
[----:B------:R-:W-:-:S04]  /*16d0*/  FFMA R2, R0, R7, RZ ;  /* 0x0000000700027223 */ /* 0x000fc800000000ff */
[----:B------:R-:W-:-:S04]  /*16e0*/  FFMA R6, R2, -R17, R0 ;  /* 0x8000001102067223 */ /* 0x000fc80000000000 */
[----:B------:R-:W-:Y:S01]  /*16f0*/  FFMA R7, R7, R6, R2 ;  /* 0x0000000607077223 */ /* 0x000fe20000000002 */
[----:B0-----:R-:W-:Y:S06]  /*1700*/  @!P0 BRA `(.L_x_30) ;  /* 0x0000000000108947 */ /* 0x001fec0003800000 */
[----:B------:R-:W-:Y:S02]  /*1710*/  MOV R3, R17 ;  /* 0x0000001100037202 */ /* 0x000fe40000000f00 */
[----:B------:R-:W-:-:S07]  /*1720*/  MOV R2, 0x1740 ;  /* 0x0000174000027802 */ /* 0x000fce0000000f00 */
[----:B------:R-:W-:Y:S05]  /*1730*/  CALL.REL.NOINC `($__internal_0_$__cuda_sm3x_div_rn_noftz_f32_slowpath) ;  /* 0x0000000000107944 */ /* 0x000fea0003c00000 */
[----:B------:R-:W-:-:S07]  /*1740*/  MOV R7, R0 ;  /* 0x0000000000077202 */ /* 0x000fce0000000f00 */
.L_x_30:
[----:B------:R-:W-:Y:S05]  /*1750*/  BSYNC.RECONVERGENT B0 ;  /* 0x0000000000007941 */ /* 0x000fea0003800200 */
.L_x_29:
[----:B------:R-:W-:Y:S01]  /*1760*/  STG.E desc[UR10][R4.64], R7 ;  /* 0x0000000704007986 */ /* 0x000fe2000c10190a */
[----:B------:R-:W-:Y:S05]  /*1770*/  EXIT ;  /* 0x000000000000794d */ /* 0x000fea0003800000 */
        .weak           $__internal_0_$__cuda_sm3x_div_rn_noftz_f32_slowpath
        .type           $__internal_0_$__cuda_sm3x_div_rn_noftz_f32_slowpath,@function
        .size           $__internal_0_$__cuda_sm3x_div_rn_noftz_f32_slowpath,(.L_x_44 - $__internal_0_$__cuda_sm3x_div_rn_noftz_f32_slowpath)
$__internal_0_$__cuda_sm3x_div_rn_noftz_f32_slowpath:
[----:B------:R-:W-:Y:S01]  /*1780*/  SHF.R.U32.HI R7, RZ, 0x17, R3 ;  /* 0x00000017ff077819 */ /* 0x000fe20000011603 */
[----:B------:R-:W-:Y:S01]  /*1790*/  BSSY.RECONVERGENT B1, `(.L_x_31) ;  /* 0x0000063000017945 */ /* 0x000fe20003800200 */
[----:B------:R-:W-:Y:S02]  /*17a0*/  SHF.R.U32.HI R6, RZ, 0x17, R0 ;  /* 0x00000017ff067819 */ /* 0x000fe40000011600 */
[----:B------:R-:W-:Y:S02]  /*17b0*/  LOP3.LUT R12, R7, 0xff, RZ, 0xc0, !PT ;  /* 0x000000ff070c7812 */ /* 0x000fe400078ec0ff */
[----:B------:R-:W-:Y:S02]  /*17c0*/  LOP3.LUT R10, R6, 0xff, RZ, 0xc0, !PT ;  /* 0x000000ff060a7812 */ /* 0x000fe400078ec0ff */
[----:B------:R-:W-:Y:S02]  /*17d0*/  IADD3 R9, PT, PT, R12, -0x1, RZ ;  /* 0xffffffff0c097810 */ /* 0x000fe40007ffe0ff */
[----:B------:R-:W-:Y:S01]  /*17e0*/  MOV R6, R0 ;  /* 0x0000000000067202 */ /* 0x000fe20000000f00 */
[----:B------:R-:W-:Y:S01]  /*17f0*/  VIADD R8, R10, 0xffffffff ;  /* 0xffffffff0a087836 */ /* 0x000fe20000000000 */
[----:B------:R-:W-:-:S04]  /*1800*/  ISETP.GT.U32.AND P0, PT, R9, 0xfd, PT ;  /* 0x000000fd0900780c */ /* 0x000fc80003f04070 */
[----:B------:R-:W-:-:S13]  /*1810*/  ISETP.GT.U32.OR P0, PT, R8, 0xfd, P0 ;  /* 0x000000fd0800780c */ /* 0x000fda0000704470 */
[----:B------:R-:W-:Y:S01]  /*1820*/  @!P0 MOV R7, RZ ;  /* 0x000000ff00078202 */ /* 0x000fe20000000f00 */
[----:B------:R-:W-:Y:S06]  /*1830*/  @!P0 BRA `(.L_x_32) ;  /* 0x00000000005c8947 */ /* 0x000fec0003800000 */
[----:B------:R-:W-:Y:S02]  /*1840*/  FSETP.GTU.FTZ.AND P1, PT, |R3|, +INF , PT ;  /* 0x7f8000000300780b */ /* 0x000fe40003f3c200 */
[----:B------:R-:W-:-:S04]  /*1850*/  FSETP.GTU.FTZ.AND P0, PT, |R0|, +INF , PT ;  /* 0x7f8000000000780b */ /* 0x000fc80003f1c200 */
[----:B------:R-:W-:-:S13]  /*1860*/  PLOP3.LUT P0, PT, P0, P1, PT, 0xf8, 0x8f ;  /* 0x00000000008f781c */ /* 0x000fda0000703f70 */
[----:B------:R-:W-:Y:S05]  /*1870*/  @P0 BRA `(.L_x_33) ;  /* 0x00000004004c0947 */ /* 0x000fea0003800000 */
[----:B------:R-:W-:-:S13]  /*1880*/  LOP3.LUT P0, RZ, R3, 0x7fffffff, R6, 0xc8, !PT ;  /* 0x7fffffff03ff7812 */ /* 0x000fda000780c806 */
[----:B------:R-:W-:Y:S05]  /*1890*/  @!P0 BRA `(.L_x_34) ;  /* 0x00000004003c8947 */ /* 0x000fea0003800000 */
[C---:B------:R-:W-:Y:S02]  /*18a0*/  FSETP.NEU.FTZ.AND P2, PT, |R0|.reuse, +INF , PT ;  /* 0x7f8000000000780b */ /* 0x040fe40003f5d200 */
[----:B------:R-:W-:Y:S02]  /*18b0*/  FSETP.NEU.FTZ.AND P1, PT, |R3|, +INF , PT ;  /* 0x7f8000000300780b */ /* 0x000fe40003f3d200 */
[----:B------:R-:W-:-:S11]  /*18c0*/  FSETP.NEU.FTZ.AND P0, PT, |R0|, +INF , PT ;  /* 0x7f8000000000780b */ /* 0x000fd60003f1d200 */
[----:B------:R-:W-:Y:S05]  /*18d0*/  @!P1 BRA !P2, `(.L_x_34) ;  /* 0x00000004002c9947 */ /* 0x000fea0005000000 */
[----:B------:R-:W-:-:S04]  /*18e0*/  LOP3.LUT P2, RZ, R6, 0x7fffffff, RZ, 0xc0, !PT ;  /* 0x7fffffff06ff7812 */ /* 0x000fc8000784c0ff */
[----:B------:R-:W-:-:S13]  /*18f0*/  PLOP3.LUT P1, PT, P1, P2, PT, 0x2f, 0xf2 ;  /* 0x0000000000f2781c */ /* 0x000fda0000f24577 */
[----:B------:R-:W-:Y:S05]  /*1900*/  @P1 BRA `(.L_x_35) ;  /* 0x0000000400181947 */ /* 0x000fea0003800000 */
[----:B------:R-:W-:-:S04]  /*1910*/  LOP3.LUT P1, RZ, R3, 0x7fffffff, RZ, 0xc0, !PT ;  /* 0x7fffffff03ff7812 */ /* 0x000fc8000782c0ff */
[----:B------:R-:W-:-:S13]  /*1920*/  PLOP3.LUT P0, PT, P0, P1, PT, 0x2f, 0xf2 ;  /* 0x0000000000f2781c */ /* 0x000fda0000702577 */
[----:B------:R-:W-:Y:S05]  /*1930*/  @P0 BRA `(.L_x_36) ;  /* 0x0000000400000947 */ /* 0x000fea0003800000 */
[----:B------:R-:W-:Y:S02]  /*1940*/  ISETP.GE.AND P0, PT, R8, RZ, PT ;  /* 0x000000ff0800720c */ /* 0x000fe40003f06270 */
[----:B------:R-:W-:-:S11]  /*1950*/  ISETP.GE.AND P1, PT, R9, RZ, PT ;  /* 0x000000ff0900720c */ /* 0x000fd60003f26270 */
[----:B------:R-:W-:Y:S01]  /*1960*/  @P0 MOV R7, RZ ;  /* 0x000000ff00070202 */ /* 0x000fe20000000f00 */
[----:B------:R-:W-:Y:S02]  /*1970*/  @!P0 IMAD.MOV.U32 R7, RZ, RZ, -0x40 ;  /* 0xffffffc0ff078424 */ /* 0x000fe400078e00ff */
[----:B------:R-:W-:Y:S01]  /*1980*/  @!P0 FFMA R6, R0, 1.84467440737095516160e+19, RZ ;  /* 0x5f80000000068823 */ /* 0x000fe200000000ff */
[----:B------:R-:W-:Y:S02]  /*1990*/  @!P1 FFMA R3, R3, 1.84467440737095516160e+19, RZ ;  /* 0x5f80000003039823 */ /* 0x000fe400000000ff */
[----:B------:R-:W-:-:S07]  /*19a0*/  @!P1 IADD3 R7, PT, PT, R7, 0x40, RZ ;  /* 0x0000004007079810 */ /* 0x000fce0007ffe0ff */
.L_x_32:
[----:B------:R-:W-:Y:S01]  /*19b0*/  LEA R0, R12, 0xc0800000, 0x17 ;  /* 0xc08000000c007811 */ /* 0x000fe200078eb8ff */
[----:B------:R-:W-:Y:S03]  /*19c0*/  BSSY.RECONVERGENT B2, `(.L_x_37) ;  /* 0x0000036000027945 */ /* 0x000fe60003800200 */
[----:B------:R-:W-:Y:S02]  /*19d0*/  IADD3 R8, PT, PT, -R0, R3, RZ ;  /* 0x0000000300087210 */ /* 0x000fe40007ffe1ff */
[----:B------:R-:W-:Y:S02]  /*19e0*/  IADD3 R3, PT, PT, R10, -0x7f, RZ ;  /* 0xffffff810a037810 */ /* 0x000fe40007ffe0ff */
[----:B------:R-:W0:Y:S01]  /*19f0*/  MUFU.RCP R9, R8 ;  /* 0x0000000800097308 */ /* 0x000e220000001000 */
[----:B------:R-:W-:Y:S02]  /*1a00*/  FADD.FTZ R11, -R8, -RZ ;  /* 0x800000ff080b7221 */ /* 0x000fe40000010100 */
[----:B------:R-:W-:-:S02]  /*1a10*/  IMAD R0, R3, -0x800000, R6 ;  /* 0xff80000003007824 */ /* 0x000fc400078e0206 */
[----:B0-----:R-:W-:-:S04]  /*1a20*/  FFMA R10, R9, R11, 1 ;  /* 0x3f800000090a7423 */ /* 0x001fc8000000000b */
[----:B------:R-:W-:-:S04]  /*1a30*/  FFMA R13, R9, R10, R9 ;  /* 0x0000000a090d7223 */ /* 0x000fc80000000009 */
[----:B------:R-:W-:-:S04]  /*1a40*/  FFMA R6, R0, R13, RZ ;  /* 0x0000000d00067223 */ /* 0x000fc800000000ff */
[----:B------:R-:W-:-:S04]  /*1a50*/  FFMA R9, R11, R6, R0 ;  /* 0x000000060b097223 */ /* 0x000fc80000000000 */
[----:B------:R-:W-:Y:S01]  /*1a60*/  FFMA R10, R13, R9, R6 ;  /* 0x000000090d0a7223 */ /* 0x000fe20000000006 */
[----:B------:R-:W-:-:S03]  /*1a70*/  IADD3 R6, PT, PT, R3, 0x7f, -R12 ;  /* 0x0000007f03067810 */ /* 0x000fc60007ffe80c */
[----:B------:R-:W-:Y:S02]  /*1a80*/  FFMA R11, R11, R10, R0 ;  /* 0x0000000a0b0b7223 */ /* 0x000fe40000000000 */
[----:B------:R-:W-:Y:S02]  /*1a90*/  IMAD.IADD R6, R6, 0x1, R7 ;  /* 0x0000000106067824 */ /* 0x000fe400078e0207 */
[----:B------:R-:W-:-:S05]  /*1aa0*/  FFMA R0, R13, R11, R10 ;  /* 0x0000000b0d007223 */ /* 0x000fca000000000a */
[----:B------:R-:W-:-:S04]  /*1ab0*/  SHF.R.U32.HI R3, RZ, 0x17, R0 ;  /* 0x00000017ff037819 */ /* 0x000fc80000011600 */
[----:B------:R-:W-:-:S04]  /*1ac0*/  LOP3.LUT R3, R3, 0xff, RZ, 0xc0, !PT ;  /* 0x000000ff03037812 */ /* 0x000fc800078ec0ff */
[----:B------:R-:W-:-:S04]  /*1ad0*/  IADD3 R9, PT, PT, R3, R6, RZ ;  /* 0x0000000603097210 */ /* 0x000fc80007ffe0ff */
[----:B------:R-:W-:-:S04]  /*1ae0*/  IADD3 R3, PT, PT, R9, -0x1, RZ ;  /* 0xffffffff09037810 */ /* 0x000fc80007ffe0ff */
[----:B------:R-:W-:-:S13]  /*1af0*/  ISETP.GE.U32.AND P0, PT, R3, 0xfe, PT ;  /* 0x000000fe0300780c */ /* 0x000fda0003f06070 */
[----:B------:R-:W-:Y:S05]  /*1b00*/  @!P0 BRA `(.L_x_38) ;  /* 0x0000000000808947 */ /* 0x000fea0003800000 */
[----:B------:R-:W-:-:S13]  /*1b10*/  ISETP.GT.AND P0, PT, R9, 0xfe, PT ;  /* 0x000000fe0900780c */ /* 0x000fda0003f04270 */
[----:B------:R-:W-:Y:S05]  /*1b20*/  @P0 BRA `(.L_x_39) ;  /* 0x00000000006c0947 */ /* 0x000fea0003800000 */
[----:B------:R-:W-:-:S13]  /*1b30*/  ISETP.GE.AND P0, PT, R9, 0x1, PT ;  /* 0x000000010900780c */ /* 0x000fda0003f06270 */
[----:B------:R-:W-:Y:S05]  /*1b40*/  @P0 BRA `(.L_x_40) ;  /* 0x0000000000740947 */ /* 0x000fea0003800000 */
[----:B------:R-:W-:Y:S02]  /*1b50*/  ISETP.GE.AND P0, PT, R9, -0x18, PT ;  /* 0xffffffe80900780c */ /* 0x000fe40003f06270 */
[----:B------:R-:W-:-:S11]  /*1b60*/  LOP3.LUT R0, R0, 0x80000000, RZ, 0xc0, !PT ;  /* 0x8000000000007812 */ /* 0x000fd600078ec0ff */
[----:B------:R-:W-:Y:S05]  /*1b70*/  @!P0 BRA `(.L_x_40) ;  /* 0x0000000000688947 */ /* 0x000fea0003800000 */
[-CC-:B------:R-:W-:Y:S01]  /*1b80*/  FFMA.RZ R3, R13, R11.reuse, R10.reuse ;  /* 0x0000000b0d037223 */ /* 0x180fe2000000c00a */
[----:B------:R-:W-:Y:S01]  /*1b90*/  IADD3 R8, PT, PT, R9, 0x20, RZ ;  /* 0x0000002009087810 */ /* 0x000fe20007ffe0ff */
[-CC-:B------:R-:W-:Y:S01]  /*1ba0*/  FFMA.RM R6, R13, R11.reuse, R10.reuse ;  /* 0x0000000b0d067223 */ /* 0x180fe2000000400a */
[----:B------:R-:W-:Y:S02]  /*1bb0*/  ISETP.NE.AND P2, PT, R9, RZ, PT ;  /* 0x000000ff0900720c */ /* 0x000fe40003f45270 */
[----:B------:R-:W-:Y:S01]  /*1bc0*/  LOP3.LUT R7, R3, 0x7fffff, RZ, 0xc0, !PT ;  /* 0x007fffff03077812 */ /* 0x000fe200078ec0ff */
[----:B------:R-:W-:Y:S01]  /*1bd0*/  FFMA.RP R3, R13, R11, R10 ;  /* 0x0000000b0d037223 */ /* 0x000fe2000000800a */
[----:B------:R-:W-:Y:S01]  /*1be0*/  ISETP.NE.AND P1, PT, R9, RZ, PT ;  /* 0x000000ff0900720c */ /* 0x000fe20003f25270 */
[----:B------:R-:W-:Y:S01]  /*1bf0*/  IMAD.MOV R9, RZ, RZ, -R9 ;  /* 0x000000ffff097224 */ /* 0x000fe200078e0a09 */
[----:B------:R-:W-:Y:S02]  /*1c00*/  LOP3.LUT R7, R7, 0x800000, RZ, 0xfc, !PT ;  /* 0x0080000007077812 */ /* 0x000fe400078efcff */
[----:B------:R-:W-:-:S02]  /*1c10*/  FSETP.NEU.FTZ.AND P0, PT, R3, R6, PT ;  /* 0x000000060300720b */ /* 0x000fc40003f1d000 */
[----:B------:R-:W-:Y:S02]  /*1c20*/  SHF.L.U32 R8, R7, R8, RZ ;  /* 0x0000000807087219 */ /* 0x000fe400000006ff */
[----:B------:R-:W-:Y:S02]  /*1c30*/  SEL R6, R9, RZ, P2 ;  /* 0x000000ff09067207 */ /* 0x000fe40001000000 */
[----:B------:R-:W-:Y:S02]  /*1c40*/  ISETP.NE.AND P1, PT, R8, RZ, P1 ;  /* 0x000000ff0800720c */ /* 0x000fe40000f25270 */
[----:B------:R-:W-:Y:S02]  /*1c50*/  SHF.R.U32.HI R6, RZ, R6, R7 ;  /* 0x00000006ff067219 */ /* 0x000fe40000011607 */
[----:B------:R-:W-:Y:S02]  /*1c60*/  PLOP3.LUT P0, PT, P0, P1, PT, 0xf8, 0x8f ;  /* 0x00000000008f781c */ /* 0x000fe40000703f70 */
[----:B------:R-:W-:-:S02]  /*1c70*/  SHF.R.U32.HI R8, RZ, 0x1, R6 ;  /* 0x00000001ff087819 */ /* 0x000fc40000011606 */
[----:B------:R-:W-:-:S04]  /*1c80*/  SEL R3, RZ, 0x1, !P0 ;  /* 0x00000001ff037807 */ /* 0x000fc80004000000 */
[----:B------:R-:W-:-:S04]  /*1c90*/  LOP3.LUT R3, R3, 0x1, R8, 0xf8, !PT ;  /* 0x0000000103037812 */ /* 0x000fc800078ef808 */
[----:B------:R-:W-:-:S04]  /*1ca0*/  LOP3.LUT R3, R3, R6, RZ, 0xc0, !PT ;  /* 0x0000000603037212 */ /* 0x000fc800078ec0ff */
[----:B------:R-:W-:-:S04]  /*1cb0*/  IADD3 R3, PT, PT, R8, R3, RZ ;  /* 0x0000000308037210 */ /* 0x000fc80007ffe0ff */
[----:B------:R-:W-:Y:S01]  /*1cc0*/  LOP3.LUT R0, R3, R0, RZ, 0xfc, !PT ;  /* 0x0000000003007212 */ /* 0x000fe200078efcff */
[----:B------:R-:W-:Y:S06]  /*1cd0*/  BRA `(.L_x_40) ;  /* 0x0000000000107947 */ /* 0x000fec0003800000 */
.L_x_39:
[----:B------:R-:W-:-:S04]  /*1ce0*/  LOP3.LUT R0, R0, 0x80000000, RZ, 0xc0, !PT ;  /* 0x8000000000007812 */ /* 0x000fc800078ec0ff */
[----:B------:R-:W-:Y:S01]  /*1cf0*/  LOP3.LUT R0, R0, 0x7f800000, RZ, 0xfc, !PT ;  /* 0x7f80000000007812 */ /* 0x000fe200078efcff */
[----:B------:R-:W-:Y:S06]  /*1d00*/  BRA `(.L_x_40) ;  /* 0x0000000000047947 */ /* 0x000fec0003800000 */
.L_x_38:
[----:B------:R-:W-:-:S07]  /*1d10*/  LEA R0, R6, R0, 0x17 ;  /* 0x0000000006007211 */ /* 0x000fce00078eb8ff */
.L_x_40:
[----:B------:R-:W-:Y:S05]  /*1d20*/  BSYNC.RECONVERGENT B2 ;  /* 0x0000000000027941 */ /* 0x000fea0003800200 */
.L_x_37:
[----:B------:R-:W-:Y:S05]  /*1d30*/  BRA `(.L_x_41) ;  /* 0x0000000000207947 */ /* 0x000fea0003800000 */
.L_x_36:
[----:B------:R-:W-:-:S04]  /*1d40*/  LOP3.LUT R0, R3, 0x80000000, R6, 0x48, !PT ;  /* 0x8000000003007812 */ /* 0x000fc800078e4806 */
[----:B------:R-:W-:Y:S01]  /*1d50*/  LOP3.LUT R0, R0, 0x7f800000, RZ, 0xfc, !PT ;  /* 0x7f80000000007812 */ /* 0x000fe200078efcff */
[----:B------:R-:W-:Y:S06]  /*1d60*/  BRA `(.L_x_41) ;  /* 0x0000000000147947 */ /* 0x000fec0003800000 */
.L_x_35:
[----:B------:R-:W-:Y:S01]  /*1d70*/  LOP3.LUT R0, R3, 0x80000000, R6, 0x48, !PT ;  /* 0x8000000003007812 */ /* 0x000fe200078e4806 */
[----:B------:R-:W-:Y:S06]  /*1d80*/  BRA `(.L_x_41) ;  /* 0x00000000000c7947 */ /* 0x000fec0003800000 */
.L_x_34:
[----:B------:R-:W0:Y:S01]  /*1d90*/  MUFU.RSQ R0, -QNAN ;  /* 0xffc0000000007908 */ /* 0x000e220000001400 */
[----:B------:R-:W-:Y:S05]  /*1da0*/  BRA `(.L_x_41) ;  /* 0x0000000000047947 */ /* 0x000fea0003800000 */
.L_x_33:
[----:B------:R-:W-:-:S07]  /*1db0*/  FADD.FTZ R0, R0, R3 ;  /* 0x0000000300007221 */ /* 0x000fce0000010000 */
.L_x_41:
[----:B------:R-:W-:Y:S05]  /*1dc0*/  BSYNC.RECONVERGENT B1 ;  /* 0x0000000000017941 */ /* 0x000fea0003800200 */
.L_x_31:
[----:B------:R-:W-:-:S04]  /*1dd0*/  HFMA2 R3, -RZ, RZ, 0, 0 ;  /* 0x00000000ff037431 */ /* 0x000fc800000001ff */
[----:B0-----:R-:W-:Y:S05]  /*1de0*/  RET.REL.NODEC R2 `(_Z14softmax_kernelPfi) ;  /* 0xffffffe002847950 */ /* 0x001fea0003c3ffff */
.L_x_42:
        /* <DEDUP_REMOVED lines=9> */
.L_x_44:


//--------------------- .text._Z11tanh_kernelPfi  --------------------------
	.section	.text._Z11tanh_kernelPfi,"ax",@progbits
	.align	128
        .global         _Z11tanh_kernelPfi
        .type           _Z11tanh_kernelPfi,@function
        .size           _Z11tanh_kernelPfi,(.L_x_50 - _Z11tanh_kernelPfi)
        .other          _Z11tanh_kernelPfi,@"STO_CUDA_ENTRY STV_DEFAULT"
_Z11tanh_kernelPfi:
.text._Z11tanh_kernelPfi:
        /* <DEDUP_REMOVED lines=9> */
[----:B------:R-:W1:Y:S01]  /*0090*/  LDCU.64 UR4, c[0x0][0x358] ;  /* 0x00006b00ff0477ac */ /* 0x000e620008000a00 */
[----:B0-----:R-:W-:-:S05]  /*00a0*/  IMAD.WIDE R2, R5, 0x4, R2 ;  /* 0x0000000405027825 */ /* 0x001fca00078e0202 */
[----:B-1----:R-:W2:Y:S01]  /*00b0*/  LDG.E R4, desc[UR4][R2.64] ;  /* 0x0000000402047981 */ /* 0x002ea2000c1e1900 */
[----:B------:R-:W-:Y:S01]  /*00c0*/  HFMA2 R8, -RZ, RZ, 1.125, -9232 ;  /* 0x3c80f082ff087431 */ /* 0x000fe200000001ff */
[----:B------:R-:W-:Y:S01]  /*00d0*/  MOV R6, 0x3f800000 ;  /* 0x3f80000000067802 */ /* 0x000fe20000000f00 */
[C---:B--2---:R-:W-:Y:S01]  /*00e0*/  FMUL R0, |R4|.reuse, 2.8853900432586669922 ;  /* 0x4038aa3b04007820 */ /* 0x044fe20000400200 */
[C---:B------:R-:W-:Y:S01]  /*00f0*/  FMUL R9, R4.reuse, R4 ;  /* 0x0000000404097220 */ /* 0x040fe20000400000 */
[C---:B------:R-:W-:Y:S02]  /*0100*/  FSETP.GE.AND P1, PT, |R4|.reuse, 0.60000002384185791016, PT ;  /* 0x3f19999a0400780b */ /* 0x040fe40003f26200 */
[----:B------:R-:W-:Y:S01]  /*0110*/  FSETP.GE.AND P0, PT, |R4|, 9.010913848876953125, PT ;  /* 0x41102cb40400780b */ /* 0x000fe20003f06200 */
[C---:B------:R-:W-:Y:S01]  /*0120*/  FFMA R8, R9.reuse, R8, -0.052303962409496307373 ;  /* 0xbd563cae09087423 */ /* 0x040fe20000000008 */
[----:B------:R-:W0:Y:S03]  /*0130*/  MUFU.EX2 R0, R0 ;  /* 0x0000000000007308 */ /* 0x000e260000000800 */
[----:B------:R-:W-:Y:S01]  /*0140*/  FFMA R8, R9, R8, 0.1331529766321182251 ;  /* 0x3e08594109087423 */ /* 0x000fe20000000008 */
[----:B0-----:R-:W-:-:S03]  /*0150*/  FADD R5, R0, 1 ;  /* 0x3f80000000057421 */ /* 0x001fc60000000000 */
[----:B------:R-:W-:-:S04]  /*0160*/  FFMA R0, R9, R8, -0.33332768082618713379 ;  /* 0xbeaaa9ed09007423 */ /* 0x000fc80000000008 */
[----:B------:R-:W-:Y:S01]  /*0170*/  FFMA R9, R9, R0, RZ ;  /* 0x0000000009097223 */ /* 0x000fe200000000ff */
[----:B------:R-:W0:Y:S02]  /*0180*/  MUFU.RCP R5, R5 ;  /* 0x0000000500057308 */ /* 0x000e240000001000 */
[----:B0-----:R-:W-:-:S05]  /*0190*/  FFMA R6, R5, -2, R6 ;  /* 0xc000000005067823 */ /* 0x001fca0000000006 */
[----:B------:R-:W-:-:S04]  /*01a0*/  FSEL R7, R6, 1, !P0 ;  /* 0x3f80000006077808 */ /* 0x000fc80004000000 */
[--C-:B------:R-:W-:Y:S01]  /*01b0*/  LOP3.LUT R7, R7, 0x80000000, R4.reuse, 0xb8, !PT ;  /* 0x8000000007077812 */ /* 0x100fe200078eb804 */
[----:B------:R-:W-:-:S05]  /*01c0*/  @!P1 FFMA R7, R4, R9, R4 ;  /* 0x0000000904079223 */ /* 0x000fca0000000004 */
[----:B------:R-:W-:Y:S01]  /*01d0*/  STG.E desc[UR4][R2.64], R7 ;  /* 0x0000000702007986 */ /* 0x000fe2000c101904 */
[----:B------:R-:W-:Y:S05]  /*01e0*/  EXIT ;  /* 0x000000000000794d */ /* 0x000fea0003800000 */
.L_x_43:
        /* <DEDUP_REMOVED lines=9> */
.L_x_50:


//--------------------- .nv.shared.reserved.0     --------------------------
	.section	.nv.shared.reserved.0,"aw",@nobits
	.weak		__nv_reservedSMEM_offset_0_alias
	.size		__nv_reservedSMEM_offset_0_alias, 0, 64
	.other		__nv_reservedSMEM_offset_0_alias,@"STO_CUDA_RESERVED_SHARED STV_DEFAULT"
__nv_reservedSMEM_offset_0_alias:
	.zero		0
	.zero		64


//--------------------- .nv.constant0._Z22fully_connected_kernelPfiS_iS_S_ --------------------------
	.section	.nv.constant0._Z22fully_connected_kernelPfiS_iS_S_,"a",@progbits
	.sectionflags	@""
	.align	4
.nv.constant0._Z22fully_connected_kernelPfiS_iS_S_:
	.zero		944


//--------------------- .nv.constant0._Z14flatten_kernelPfiiS_ --------------------------
	.section	.nv.constant0._Z14flatten_kernelPfiiS_,"a",@progbits
	.sectionflags	@""
	.align	4
.nv.constant0._Z14flatten_kernelPfiiS_:
	.zero		920


//--------------------- .nv.constant0._Z18subsample2D_kernelPfiS_i --------------------------
	.section	.nv.constant0._Z18subsample2D_kernelPfiS_i,"a",@progbits
	.sectionflags	@""
	.align	4
.nv.constant0._Z18subsample2D_kernelPfiS_i:
	.zero		924


//--------------------- .nv.constant0._Z20convolution2D_kernelPfiS_iiS_S_ --------------------------
	.section	.nv.constant0._Z20convolution2D_kernelPfiS_iiS_S_,"a",@progbits
	.sectionflags	@""
	.align	4
.nv.constant0._Z20convolution2D_kernelPfiS_iiS_S_:
	.zero		944


//--------------------- .nv.constant0._Z14softmax_kernelPfi --------------------------
	.section	.nv.constant0._Z14softmax_kernelPfi,"a",@progbits
	.sectionflags	@""
	.align	4
.nv.constant0._Z14softmax_kernelPfi:
	.zero		908


//--------------------- .nv.constant0._Z11tanh_kernelPfi --------------------------
	.section	.nv.constant0._Z11tanh_kernelPfi,"a",@progbits
	.sectionflags	@""
	.align	4
.nv.constant0._Z11tanh_kernelPfi:
	.zero		908


//--------------------- SYMBOLS --------------------------

	.type		.nv.reservedSmem.offset0,@object
	.size		.nv.reservedSmem.offset0,0x4
